	.target	sm_100a

	.elftype	@"ET_EXEC"


//--------------------- .note.nv.tkinfo           --------------------------
	.section	.note.nv.tkinfo,"",@"SHT_NOTE"
	.sectionflags	@"SHF_NOTE_NV_TKINFO"
	.tkinfo
        /*0018*/ 	.word	0x00000002
        /*0030*/ 	.string	""
        /*0030*/ 	.string	"ptxas"
        /*0030*/ 	.string	"Cuda compilation tools, release 13.0, V13.0.88"
        /*0030*/ 	.string	"Build cuda_13.0.r13.0/compiler.36424714_0"
        /*0030*/ 	.string	"-arch sm_100a -m 64 "



//--------------------- .note.nv.cuinfo           --------------------------
	.section	.note.nv.cuinfo,"",@"SHT_NOTE"
	.sectionflags	@"SHF_NOTE_NV_CUINFO"
        /*0018*/ 	.short	0x0002
        /*001a*/ 	.short	0x0064
        /*001c*/ 	.short	0x0082
	.zero		2


//--------------------- .nv.info                  --------------------------
	.section	.nv.info,"",@"SHT_CUDA_INFO"
	.align	4


	//----- nvinfo : EIATTR_REGCOUNT
	.align		4
        /*0000*/ 	.byte	0x04, 0x2f
        /*0002*/ 	.short	(.L_19 - .L_18)
	.align		4
.L_18:
        /*0004*/ 	.word	index@(_ZN7cutlass13device_kernelINS_4gemm6kernel13GemmUniversalIN4cute5tupleIJiiiiEEENS1_10collective13CollectiveMmaINS1_35MainloopSm100TmaUmmaWarpSpecializedILi4ELi2ELi4ENS5_IJNS4_1CILi2EEESB_NSA_ILi1EEEEEEEENS5_IJNSA_ILi128EEENSA_ILi256EEESF_EEENS_10bfloat16_tENS5_IJlSC_lEEESI_SJ_NS4_8TiledMMAINS4_8MMA_AtomIJNS4_26SM100_MMA_F16BF16_2x1SM_SSISI_SI_fLi128ELi256ELNS4_4UMMA5MajorE0ELSO_0ELNSN_7ScaleInE0ELSP_0EEEEEENS4_6LayoutINS5_IJSC_SC_SC_EEENS5_IJNSA_ILi0EEESU_SU_EEEEENS5_IJNS4_10UnderscoreESX_SX_EEEEENS4_28SM100_TMA_2SM_LOAD_MULTICASTENS4_14ComposedLayoutINS4_7SwizzleILi3ELi4ELi3EEENS4_18smem_ptr_flag_bitsILi16EEENSS_INS5_IJNSA_ILi8EEENSA_ILi64EEEEEENS5_IJS17_SC_EEEEEEEvNS4_8identityENS4_18SM100_TMA_2SM_LOADES1B_vS1C_EENS_8epilogue10collective18CollectiveEpilogueINS1F_23Sm100TmaWarpSpecializedILi4ELi2ELi32ELb1ELb0EEEJNS5_IJS17_SG_SF_EEENS5_IJNSS_IS17_SC_EENSS_INS5_IJNSA_ILi32EEESB_EEENS5_IJSC_SF_EEEEEEEESI_SJ_SI_SJ_NS1F_6fusion15FusionCallbacksIS1J_NS1R_17LinearCombinationISI_fSI_fLNS_15FloatRoundStyleE2EEES1K_S1Q_JEEENS4_5SM1004TMEM4LOAD26SM100_TMEM_LOAD_32dp32b32xENS4_13SM90_TMA_LOADENS11_INS12_ILi2ELi4ELi3EEES15_NSS_INS5_IJS16_S1M_EEENS5_IJS1M_SC_EEEEEEENS4_39AutoVectorizingCopyWithAssumedAlignmentILi128EEENS4_14SM90_TMA_STOREES26_S28_S28_EEEvvEEEEvNT_6ParamsE)
        /*0008*/ 	.word	0x00000076


	//----- nvinfo : EIATTR_FRAME_SIZE
	.align		4
.L_19:
        /*000c*/ 	.byte	0x04, 0x11
        /*000e*/ 	.short	(.L_21 - .L_20)
	.align		4
.L_20:
        /*0010*/ 	.word	index@($__internal_2_$__cuda_sm10x_tcgen05_guardrail_trap_unallocated_columns_being_dealloced)
        /*0014*/ 	.word	0x00000000


	//----- nvinfo : EIATTR_FRAME_SIZE
	.align		4
.L_21:
        /*0018*/ 	.byte	0x04, 0x11
        /*001a*/ 	.short	(.L_23 - .L_22)
	.align		4
.L_22:
        /*001c*/ 	.word	index@($__internal_1_$__cuda_sm10x_tcgen05_guardrail_trap_phase_invalid_during_alloc)
        /*0020*/ 	.word	0x00000000


	//----- nvinfo : EIATTR_FRAME_SIZE
	.align		4
.L_23:
        /*0024*/ 	.byte	0x04, 0x11
        /*0026*/ 	.short	(.L_25 - .L_24)
	.align		4
.L_24:
        /*0028*/ 	.word	index@($__internal_0_$__cuda_sm10x_tcgen05_guardrail_trap_col_being_dealloced_not_returned_by_alloc)
        /*002c*/ 	.word	0x00000000


	//----- nvinfo : EIATTR_FRAME_SIZE
	.align		4
.L_25:
        /*0030*/ 	.byte	0x04, 0x11
        /*0032*/ 	.short	(.L_27 - .L_26)
	.align		4
.L_26:
        /*0034*/ 	.word	index@(_ZN7cutlass13device_kernelINS_4gemm6kernel13GemmUniversalIN4cute5tupleIJiiiiEEENS1_10collective13CollectiveMmaINS1_35MainloopSm100TmaUmmaWarpSpecializedILi4ELi2ELi4ENS5_IJNS4_1CILi2EEESB_NSA_ILi1EEEEEEEENS5_IJNSA_ILi128EEENSA_ILi256EEESF_EEENS_10bfloat16_tENS5_IJlSC_lEEESI_SJ_NS4_8TiledMMAINS4_8MMA_AtomIJNS4_26SM100_MMA_F16BF16_2x1SM_SSISI_SI_fLi128ELi256ELNS4_4UMMA5MajorE0ELSO_0ELNSN_7ScaleInE0ELSP_0EEEEEENS4_6LayoutINS5_IJSC_SC_SC_EEENS5_IJNSA_ILi0EEESU_SU_EEEEENS5_IJNS4_10UnderscoreESX_SX_EEEEENS4_28SM100_TMA_2SM_LOAD_MULTICASTENS4_14ComposedLayoutINS4_7SwizzleILi3ELi4ELi3EEENS4_18smem_ptr_flag_bitsILi16EEENSS_INS5_IJNSA_ILi8EEENSA_ILi64EEEEEENS5_IJS17_SC_EEEEEEEvNS4_8identityENS4_18SM100_TMA_2SM_LOADES1B_vS1C_EENS_8epilogue10collective18CollectiveEpilogueINS1F_23Sm100TmaWarpSpecializedILi4ELi2ELi32ELb1ELb0EEEJNS5_IJS17_SG_SF_EEENS5_IJNSS_IS17_SC_EENSS_INS5_IJNSA_ILi32EEESB_EEENS5_IJSC_SF_EEEEEEEESI_SJ_SI_SJ_NS1F_6fusion15FusionCallbacksIS1J_NS1R_17LinearCombinationISI_fSI_fLNS_15FloatRoundStyleE2EEES1K_S1Q_JEEENS4_5SM1004TMEM4LOAD26SM100_TMEM_LOAD_32dp32b32xENS4_13SM90_TMA_LOADENS11_INS12_ILi2ELi4ELi3EEES15_NSS_INS5_IJS16_S1M_EEENS5_IJS1M_SC_EEEEEEENS4_39AutoVectorizingCopyWithAssumedAlignmentILi128EEENS4_14SM90_TMA_STOREES26_S28_S28_EEEvvEEEEvNT_6ParamsE)
        /*0038*/ 	.word	0x00000000


	//----- nvinfo : EIATTR_MIN_STACK_SIZE
	.align		4
.L_27:
        /*003c*/ 	.byte	0x04, 0x12
        /*003e*/ 	.short	(.L_29 - .L_28)
	.align		4
.L_28:
        /*0040*/ 	.word	index@(_ZN7cutlass13device_kernelINS_4gemm6kernel13GemmUniversalIN4cute5tupleIJiiiiEEENS1_10collective13CollectiveMmaINS1_35MainloopSm100TmaUmmaWarpSpecializedILi4ELi2ELi4ENS5_IJNS4_1CILi2EEESB_NSA_ILi1EEEEEEEENS5_IJNSA_ILi128EEENSA_ILi256EEESF_EEENS_10bfloat16_tENS5_IJlSC_lEEESI_SJ_NS4_8TiledMMAINS4_8MMA_AtomIJNS4_26SM100_MMA_F16BF16_2x1SM_SSISI_SI_fLi128ELi256ELNS4_4UMMA5MajorE0ELSO_0ELNSN_7ScaleInE0ELSP_0EEEEEENS4_6LayoutINS5_IJSC_SC_SC_EEENS5_IJNSA_ILi0EEESU_SU_EEEEENS5_IJNS4_10UnderscoreESX_SX_EEEEENS4_28SM100_TMA_2SM_LOAD_MULTICASTENS4_14ComposedLayoutINS4_7SwizzleILi3ELi4ELi3EEENS4_18smem_ptr_flag_bitsILi16EEENSS_INS5_IJNSA_ILi8EEENSA_ILi64EEEEEENS5_IJS17_SC_EEEEEEEvNS4_8identityENS4_18SM100_TMA_2SM_LOADES1B_vS1C_EENS_8epilogue10collective18CollectiveEpilogueINS1F_23Sm100TmaWarpSpecializedILi4ELi2ELi32ELb1ELb0EEEJNS5_IJS17_SG_SF_EEENS5_IJNSS_IS17_SC_EENSS_INS5_IJNSA_ILi32EEESB_EEENS5_IJSC_SF_EEEEEEEESI_SJ_SI_SJ_NS1F_6fusion15FusionCallbacksIS1J_NS1R_17LinearCombinationISI_fSI_fLNS_15FloatRoundStyleE2EEES1K_S1Q_JEEENS4_5SM1004TMEM4LOAD26SM100_TMEM_LOAD_32dp32b32xENS4_13SM90_TMA_LOADENS11_INS12_ILi2ELi4ELi3EEES15_NSS_INS5_IJS16_S1M_EEENS5_IJS1M_SC_EEEEEEENS4_39AutoVectorizingCopyWithAssumedAlignmentILi128EEENS4_14SM90_TMA_STOREES26_S28_S28_EEEvvEEEEvNT_6ParamsE)
        /*0044*/ 	.word	0x00000000
.L_29:


//--------------------- .nv.compat                --------------------------
	.section	.nv.compat,"",@"SHT_CUDA_COMPAT_INFO"
	.align	4
        /*0000*/ 	.byte	0x02, 0x09, 0x01, 0x00, 0x02, 0x02, 0x02, 0x00, 0x02, 0x05, 0x05, 0x00, 0x03, 0x07, 0x01, 0x01
        /*0010*/ 	.byte	0x02, 0x03, 0x01, 0x00, 0x02, 0x06, 0x01, 0x00, 0x04, 0x0b, 0x08, 0x00, 0x09, 0x00, 0x00, 0x00
        /*0020*/ 	.byte	0x00, 0x00, 0x00, 0x00


//--------------------- .nv.info._ZN7cutlass13device_kernelINS_4gemm6kernel13GemmUniversalIN4cute5tupleIJiiiiEEENS1_10collective13CollectiveMmaINS1_35MainloopSm100TmaUmmaWarpSpecializedILi4ELi2ELi4ENS5_IJNS4_1CILi2EEESB_NSA_ILi1EEEEEEEENS5_IJNSA_ILi128EEENSA_ILi256EEESF_EEENS_10bfloat16_tENS5_IJlSC_lEEESI_SJ_NS4_8TiledMMAINS4_8MMA_AtomIJNS4_26SM100_MMA_F16BF16_2x1SM_SSISI_SI_fLi128ELi256ELNS4_4UMMA5MajorE0ELSO_0ELNSN_7ScaleInE0ELSP_0EEEEEENS4_6LayoutINS5_IJSC_SC_SC_EEENS5_IJNSA_ILi0EEESU_SU_EEEEENS5_IJNS4_10UnderscoreESX_SX_EEEEENS4_28SM100_TMA_2SM_LOAD_MULTICASTENS4_14ComposedLayoutINS4_7SwizzleILi3ELi4ELi3EEENS4_18smem_ptr_flag_bitsILi16EEENSS_INS5_IJNSA_ILi8EEENSA_ILi64EEEEEENS5_IJS17_SC_EEEEEEEvNS4_8identityENS4_18SM100_TMA_2SM_LOADES1B_vS1C_EENS_8epilogue10collective18CollectiveEpilogueINS1F_23Sm100TmaWarpSpecializedILi4ELi2ELi32ELb1ELb0EEEJNS5_IJS17_SG_SF_EEENS5_IJNSS_IS17_SC_EENSS_INS5_IJNSA_ILi32EEESB_EEENS5_IJSC_SF_EEEEEEEESI_SJ_SI_SJ_NS1F_6fusion15FusionCallbacksIS1J_NS1R_17LinearCombinationISI_fSI_fLNS_15FloatRoundStyleE2EEES1K_S1Q_JEEENS4_5SM1004TMEM4LOAD26SM100_TMEM_LOAD_32dp32b32xENS4_13SM90_TMA_LOADENS11_INS12_ILi2ELi4ELi3EEES15_NSS_INS5_IJS16_S1M_EEENS5_IJS1M_SC_EEEEEEENS4_39AutoVectorizingCopyWithAssumedAlignmentILi128EEENS4_14SM90_TMA_STOREES26_S28_S28_EEEvvEEEEvNT_6ParamsE --------------------------
	.section	.nv.info._ZN7cutlass13device_kernelINS_4gemm6kernel13GemmUniversalIN4cute5tupleIJiiiiEEENS1_10collective13CollectiveMmaINS1_35MainloopSm100TmaUmmaWarpSpecializedILi4ELi2ELi4ENS5_IJNS4_1CILi2EEESB_NSA_ILi1EEEEEEEENS5_IJNSA_ILi128EEENSA_ILi256EEESF_EEENS_10bfloat16_tENS5_IJlSC_lEEESI_SJ_NS4_8TiledMMAINS4_8MMA_AtomIJNS4_26SM100_MMA_F16BF16_2x1SM_SSISI_SI_fLi128ELi256ELNS4_4UMMA5MajorE0ELSO_0ELNSN_7ScaleInE0ELSP_0EEEEEENS4_6LayoutINS5_IJSC_SC_SC_EEENS5_IJNSA_ILi0EEESU_SU_EEEEENS5_IJNS4_10UnderscoreESX_SX_EEEEENS4_28SM100_TMA_2SM_LOAD_MULTICASTENS4_14ComposedLayoutINS4_7SwizzleILi3ELi4ELi3EEENS4_18smem_ptr_flag_bitsILi16EEENSS_INS5_IJNSA_ILi8EEENSA_ILi64EEEEEENS5_IJS17_SC_EEEEEEEvNS4_8identityENS4_18SM100_TMA_2SM_LOADES1B_vS1C_EENS_8epilogue10collective18CollectiveEpilogueINS1F_23Sm100TmaWarpSpecializedILi4ELi2ELi32ELb1ELb0EEEJNS5_IJS17_SG_SF_EEENS5_IJNSS_IS17_SC_EENSS_INS5_IJNSA_ILi32EEESB_EEENS5_IJSC_SF_EEEEEEEESI_SJ_SI_SJ_NS1F_6fusion15FusionCallbacksIS1J_NS1R_17LinearCombinationISI_fSI_fLNS_15FloatRoundStyleE2EEES1K_S1Q_JEEENS4_5SM1004TMEM4LOAD26SM100_TMEM_LOAD_32dp32b32xENS4_13SM90_TMA_LOADENS11_INS12_ILi2ELi4ELi3EEES15_NSS_INS5_IJS16_S1M_EEENS5_IJS1M_SC_EEEEEEENS4_39AutoVectorizingCopyWithAssumedAlignmentILi128EEENS4_14SM90_TMA_STOREES26_S28_S28_EEEvvEEEEvNT_6ParamsE,"",@"SHT_CUDA_INFO"
	.sectionflags	@""
	.align	4


	//----- nvinfo : EIATTR_CUDA_API_VERSION
	.align		4
        /*0000*/ 	.byte	0x04, 0x37
        /*0002*/ 	.short	(.L_31 - .L_30)
.L_30:
        /*0004*/ 	.word	0x00000082


	//----- nvinfo : EIATTR_KPARAM_INFO
	.align		4
.L_31:
        /*0008*/ 	.byte	0x04, 0x17
        /*000a*/ 	.short	(.L_33 - .L_32)
.L_32:
        /*000c*/ 	.word	0x00000000
        /*0010*/ 	.short	0x0000
        /*0012*/ 	.short	0x0000
        /*0014*/ 	.byte	0x00, 0xf0, 0x01, 0x20


	//----- nvinfo : EIATTR_AT_ENTRY_FRAGMENTS
	.align		4
.L_33:
        /*0018*/ 	.byte	0x04, 0x4f
        /*001a*/ 	.short	(.L_35 - .L_34)


	//   ....[0]....
.L_34:
        /*001c*/ 	.word	0x00000007


	//----- nvinfo : EIATTR_RESERVED_SMEM_USED
	.align		4
.L_35:
        /*0020*/ 	.byte	0x01, 0x41
	.zero		2


	//----- nvinfo : EIATTR_SPARSE_MMA_MASK
	.align		4
        /*0024*/ 	.byte	0x03, 0x50
        /*0026*/ 	.short	0x0000


	//----- nvinfo : EIATTR_TCGEN05_2CTA_USED
	.align		4
        /*0028*/ 	.byte	0x01, 0x52
	.zero		2


	//----- nvinfo : EIATTR_MAXREG_COUNT
	.align		4
        /*002c*/ 	.byte	0x03, 0x1b
        /*002e*/ 	.short	0x00ff


	//----- nvinfo : EIATTR_NUM_BARRIERS
	.align		4
        /*0030*/ 	.byte	0x02, 0x4c
        /*0032*/ 	.byte	0x07
	.zero		1


	//----- nvinfo : EIATTR_EXTERNS
	.align		4
        /*0034*/ 	.byte	0x04, 0x0f
        /*0036*/ 	.short	(.L_37 - .L_36)


	//   ....[0]....
	.align		4
.L_36:
        /*0038*/ 	.word	index@(__assertfail)


	//----- nvinfo : EIATTR_MERCURY_ISA_VERSION
	.align		4
.L_37:
        /*003c*/ 	.byte	0x03, 0x5f
        /*003e*/ 	.short	0x0101


	//----- nvinfo : EIATTR_INT_WARP_WIDE_INSTR_OFFSETS
	.align		4
        /*0040*/ 	.byte	0x04, 0x31
        /*0042*/ 	.short	(.L_39 - .L_38)


	//   ....[0]....
.L_38:
        /*0044*/ 	.word	0x00000d70


	//   ....[1]....
        /*0048*/ 	.word	0x00000e10


	//   ....[2]....
        /*004c*/ 	.word	0x00004670


	//   ....[3]....
        /*0050*/ 	.word	0x00004690


	//   ....[4]....
        /*0054*/ 	.word	0x000046c0


	//   ....[5]....
        /*0058*/ 	.word	0x00005200


	//   ....[6]....
        /*005c*/ 	.word	0x000052a0


	//   ....[7]....
        /*0060*/ 	.word	0x00005360


	//   ....[8]....
        /*0064*/ 	.word	0x000053d0


	//   ....[9]....
        /*0068*/ 	.word	0x00005490


	//   ....[10]....
        /*006c*/ 	.word	0x00005530


	//   ....[11]....
        /*0070*/ 	.word	0x000055a0


	//   ....[12]....
        /*0074*/ 	.word	0x00005660


	//   ....[13]....
        /*0078*/ 	.word	0x00005700


	//   ....[14]....
        /*007c*/ 	.word	0x000057a0


	//   ....[15]....
        /*0080*/ 	.word	0x00005890


	//   ....[16]....
        /*0084*/ 	.word	0x00005960


	//----- nvinfo : EIATTR_COOP_GROUP_MASK_REGIDS
	.align		4
.L_39:
        /*0088*/ 	.byte	0x04, 0x29
        /*008a*/ 	.short	(.L_41 - .L_40)


	//   ....[0]....
.L_40:
        /*008c*/ 	.word	0xffffffff


	//   ....[1]....
        /*0090*/ 	.word	0xffffffff


	//   ....[2]....
        /*0094*/ 	.word	0xffffffff


	//   ....[3]....
        /*0098*/ 	.word	0xffffffff


	//   ....[4]....
        /*009c*/ 	.word	0xffffffff


	//   ....[5]....
        /*00a0*/ 	.word	0xffffffff


	//   ....[6]....
        /*00a4*/ 	.word	0xffffffff


	//   ....[7]....
        /*00a8*/ 	.word	0xffffffff


	//   ....[8]....
        /*00ac*/ 	.word	0xffffffff


	//   ....[9]....
        /*00b0*/ 	.word	0xffffffff


	//   ....[10]....
        /*00b4*/ 	.word	0xffffffff


	//   ....[11]....
        /*00b8*/ 	.word	0xffffffff


	//   ....[12]....
        /*00bc*/ 	.word	0xffffffff


	//   ....[13]....
        /*00c0*/ 	.word	0xffffffff


	//----- nvinfo : EIATTR_COOP_GROUP_INSTR_OFFSETS
	.align		4
.L_41:
        /*00c4*/ 	.byte	0x04, 0x28
        /*00c6*/ 	.short	(.L_43 - .L_42)


	//   ....[0]....
.L_42:
        /*00c8*/ 	.word	0x000000b0


	//   ....[1]....
        /*00cc*/ 	.word	0x00000520


	//   ....[2]....
        /*00d0*/ 	.word	0x000006e0


	//   ....[3]....
        /*00d4*/ 	.word	0x00000870


	//   ....[4]....
        /*00d8*/ 	.word	0x00000960


	//   ....[5]....
        /*00dc*/ 	.word	0x00000ac0


	//   ....[6]....
        /*00e0*/ 	.word	0x00000c50


	//   ....[7]....
        /*00e4*/ 	.word	0x00000e90


	//   ....[8]....
        /*00e8*/ 	.word	0x000023e0


	//   ....[9]....
        /*00ec*/ 	.word	0x00003290


	//   ....[10]....
        /*00f0*/ 	.word	0x00003760


	//   ....[11]....
        /*00f4*/ 	.word	0x00003790


	//   ....[12]....
        /*00f8*/ 	.word	0x00004570


	//   ....[13]....
        /*00fc*/ 	.word	0x00004780


	//----- nvinfo : EIATTR_VRC_CTA_INIT_COUNT
	.align		4
.L_43:
        /*0100*/ 	.byte	0x02, 0x4a
        /*0102*/ 	.byte	0x80
	.zero		1


	//----- nvinfo : EIATTR_SYSCALL_OFFSETS
	.align		4
        /*0104*/ 	.byte	0x04, 0x46
        /*0106*/ 	.short	(.L_45 - .L_44)


	//   ....[0]....
.L_44:
        /*0108*/ 	.word	0x00006520


	//   ....[1]....
        /*010c*/ 	.word	0x00006610


	//   ....[2]....
        /*0110*/ 	.word	0x00006de0


	//   ....[3]....
        /*0114*/ 	.word	0x00007ab0


	//   ....[4]....
        /*0118*/ 	.word	0x00008760


	//   ....[5]....
        /*011c*/ 	.word	0x00009410


	//----- nvinfo : EIATTR_MBARRIER_INSTR_OFFSETS
	.align		4
.L_45:
        /*0120*/ 	.byte	0x04, 0x39
        /*0122*/ 	.short	(.L_47 - .L_46)


	//   ....[0]....
.L_46:
        /*0124*/ 	.word	0x00000650
        /*0128*/ 	.word	0x000000ff
        /*012c*/ 	.word	0x00000000
        /*0130*/ 	.short	0x0100
        /*0132*/ 	.byte	0x04
	.zero		1


	//   ....[1]....
        /*0134*/ 	.word	0x00000660
        /*0138*/ 	.word	0x000000ff
        /*013c*/ 	.word	0x00000020
        /*0140*/ 	.short	0x0100
        /*0142*/ 	.byte	0x04
	.zero		1


	//   ....[2]....
        /*0144*/ 	.word	0x00000670
        /*0148*/ 	.word	0x000000ff
        /*014c*/ 	.word	0x00000008
        /*0150*/ 	.short	0x0100
        /*0152*/ 	.byte	0x04
	.zero		1


	//   ....[3]....
        /*0154*/ 	.word	0x00000680
        /*0158*/ 	.word	0x000000ff
        /*015c*/ 	.word	0x00000028
        /*0160*/ 	.short	0x0100
        /*0162*/ 	.byte	0x04
	.zero		1


	//   ....[4]....
        /*0164*/ 	.word	0x00000690
        /*0168*/ 	.word	0x000000ff
        /*016c*/ 	.word	0x00000010
        /*0170*/ 	.short	0x0100
        /*0172*/ 	.byte	0x04
	.zero		1


	//   ....[5]....
        /*0174*/ 	.word	0x000006a0
        /*0178*/ 	.word	0x000000ff
        /*017c*/ 	.word	0x00000030
        /*0180*/ 	.short	0x0100
        /*0182*/ 	.byte	0x04
	.zero		1


	//   ....[6]....
        /*0184*/ 	.word	0x000006b0
        /*0188*/ 	.word	0x000000ff
        /*018c*/ 	.word	0x00000018
        /*0190*/ 	.short	0x0100
        /*0192*/ 	.byte	0x04
	.zero		1


	//   ....[7]....
        /*0194*/ 	.word	0x000006c0
        /*0198*/ 	.word	0x000000ff
        /*019c*/ 	.word	0x00000038
        /*01a0*/ 	.short	0x0100
        /*01a2*/ 	.byte	0x04
	.zero		1


	//   ....[8]....
        /*01a4*/ 	.word	0x000007e0
        /*01a8*/ 	.word	0x000000ff
        /*01ac*/ 	.word	0x00000040
        /*01b0*/ 	.short	0x0100
        /*01b2*/ 	.byte	0x04
	.zero		1


	//   ....[9]....
        /*01b4*/ 	.word	0x000007f0
        /*01b8*/ 	.word	0x000000ff
        /*01bc*/ 	.word	0x00000060
        /*01c0*/ 	.short	0x0100
        /*01c2*/ 	.byte	0x04
	.zero		1


	//   ....[10]....
        /*01c4*/ 	.word	0x00000800
        /*01c8*/ 	.word	0x000000ff
        /*01cc*/ 	.word	0x00000048
        /*01d0*/ 	.short	0x0100
        /*01d2*/ 	.byte	0x04
	.zero		1


	//   ....[11]....
        /*01d4*/ 	.word	0x00000810
        /*01d8*/ 	.word	0x000000ff
        /*01dc*/ 	.word	0x00000068
        /*01e0*/ 	.short	0x0100
        /*01e2*/ 	.byte	0x04
	.zero		1


	//   ....[12]....
        /*01e4*/ 	.word	0x00000820
        /*01e8*/ 	.word	0x000000ff
        /*01ec*/ 	.word	0x00000050
        /*01f0*/ 	.short	0x0100
        /*01f2*/ 	.byte	0x04
	.zero		1


	//   ....[13]....
        /*01f4*/ 	.word	0x00000830
        /*01f8*/ 	.word	0x000000ff
        /*01fc*/ 	.word	0x00000070
        /*0200*/ 	.short	0x0100
        /*0202*/ 	.byte	0x04
	.zero		1


	//   ....[14]....
        /*0204*/ 	.word	0x00000840
        /*0208*/ 	.word	0x000000ff
        /*020c*/ 	.word	0x00000058
        /*0210*/ 	.short	0x0100
        /*0212*/ 	.byte	0x04
	.zero		1


	//   ....[15]....
        /*0214*/ 	.word	0x00000850
        /*0218*/ 	.word	0x000000ff
        /*021c*/ 	.word	0x00000078
        /*0220*/ 	.short	0x0100
        /*0222*/ 	.byte	0x04
	.zero		1


	//   ....[16]....
        /*0224*/ 	.word	0x00000930
        /*0228*/ 	.word	0x000000ff
        /*022c*/ 	.word	0x00000080
        /*0230*/ 	.short	0x0100
        /*0232*/ 	.byte	0x06
	.zero		1


	//   ....[17]....
        /*0234*/ 	.word	0x00000940
        /*0238*/ 	.word	0x000000ff
        /*023c*/ 	.word	0x00000088
        /*0240*/ 	.short	0x0100
        /*0242*/ 	.byte	0x06
	.zero		1


	//   ....[18]....
        /*0244*/ 	.word	0x00000a70
        /*0248*/ 	.word	0x000000ff
        /*024c*/ 	.word	0x00000090
        /*0250*/ 	.short	0x0100
        /*0252*/ 	.byte	0x06
	.zero		1


	//   ....[19]....
        /*0254*/ 	.word	0x00000a80
        /*0258*/ 	.word	0x000000ff
        /*025c*/ 	.word	0x000000a0
        /*0260*/ 	.short	0x0100
        /*0262*/ 	.byte	0x06
	.zero		1


	//   ....[20]....
        /*0264*/ 	.word	0x00000a90
        /*0268*/ 	.word	0x000000ff
        /*026c*/ 	.word	0x00000098
        /*0270*/ 	.short	0x0100
        /*0272*/ 	.byte	0x06
	.zero		1


	//   ....[21]....
        /*0274*/ 	.word	0x00000aa0
        /*0278*/ 	.word	0x000000ff
        /*027c*/ 	.word	0x000000a8
        /*0280*/ 	.short	0x0100
        /*0282*/ 	.byte	0x06
	.zero		1


	//   ....[22]....
        /*0284*/ 	.word	0x00000bc0
        /*0288*/ 	.word	0x000000ff
        /*028c*/ 	.word	0x000000b0
        /*0290*/ 	.short	0x0100
        /*0292*/ 	.byte	0x04
	.zero		1


	//   ....[23]....
        /*0294*/ 	.word	0x00000bd0
        /*0298*/ 	.word	0x000000ff
        /*029c*/ 	.word	0x000000d0
        /*02a0*/ 	.short	0x0100
        /*02a2*/ 	.byte	0x04
	.zero		1


	//   ....[24]....
        /*02a4*/ 	.word	0x00000be0
        /*02a8*/ 	.word	0x000000ff
        /*02ac*/ 	.word	0x000000b8
        /*02b0*/ 	.short	0x0100
        /*02b2*/ 	.byte	0x04
	.zero		1


	//   ....[25]....
        /*02b4*/ 	.word	0x00000bf0
        /*02b8*/ 	.word	0x000000ff
        /*02bc*/ 	.word	0x000000d8
        /*02c0*/ 	.short	0x0100
        /*02c2*/ 	.byte	0x04
	.zero		1


	//   ....[26]....
        /*02c4*/ 	.word	0x00000c00
        /*02c8*/ 	.word	0x000000ff
        /*02cc*/ 	.word	0x000000c0
        /*02d0*/ 	.short	0x0100
        /*02d2*/ 	.byte	0x04
	.zero		1


	//   ....[27]....
        /*02d4*/ 	.word	0x00000c10
        /*02d8*/ 	.word	0x000000ff
        /*02dc*/ 	.word	0x000000e0
        /*02e0*/ 	.short	0x0100
        /*02e2*/ 	.byte	0x04
	.zero		1


	//   ....[28]....
        /*02e4*/ 	.word	0x00000c20
        /*02e8*/ 	.word	0x000000ff
        /*02ec*/ 	.word	0x000000c8
        /*02f0*/ 	.short	0x0100
        /*02f2*/ 	.byte	0x04
	.zero		1


	//   ....[29]....
        /*02f4*/ 	.word	0x00000c30
        /*02f8*/ 	.word	0x000000ff
        /*02fc*/ 	.word	0x000000e8
        /*0300*/ 	.short	0x0100
        /*0302*/ 	.byte	0x04
	.zero		1


	//   ....[30]....
        /*0304*/ 	.word	0x00000d20
        /*0308*/ 	.word	0x000000ff
        /*030c*/ 	.word	0x000000f0
        /*0310*/ 	.short	0x0100
        /*0312*/ 	.byte	0x04
	.zero		1


	//   ....[31]....
        /*0314*/ 	.word	0x00000d30
        /*0318*/ 	.word	0x000000ff
        /*031c*/ 	.word	0x00000100
        /*0320*/ 	.short	0x0100
        /*0322*/ 	.byte	0x04
	.zero		1


	//   ....[32]....
        /*0324*/ 	.word	0x00000d40
        /*0328*/ 	.word	0x000000ff
        /*032c*/ 	.word	0x000000f8
        /*0330*/ 	.short	0x0100
        /*0332*/ 	.byte	0x04
	.zero		1


	//   ....[33]....
        /*0334*/ 	.word	0x00000d50
        /*0338*/ 	.word	0x000000ff
        /*033c*/ 	.word	0x00000108
        /*0340*/ 	.short	0x0100
        /*0342*/ 	.byte	0x04
	.zero		1


	//   ....[34]....
        /*0344*/ 	.word	0x00000e50
        /*0348*/ 	.word	0x000000ff
        /*034c*/ 	.word	0x00000110
        /*0350*/ 	.short	0x0100
        /*0352*/ 	.byte	0x06
	.zero		1


	//   ....[35]....
        /*0354*/ 	.word	0x00001a30
        /*0358*/ 	.word	0x00000003
        /*035c*/ 	.word	0x00000100
        /*0360*/ 	.short	0x010a
        /*0362*/ 	.byte	0xff
	.zero		1


	//   ....[36]....
        /*0364*/ 	.word	0x00001a60
        /*0368*/ 	.word	0x00000003
        /*036c*/ 	.word	0x000000f0
        /*0370*/ 	.short	0x0101
        /*0372*/ 	.byte	0xff
	.zero		1


	//   ....[37]....
        /*0374*/ 	.word	0x00001b20
        /*0378*/ 	.word	0x000000ff
        /*037c*/ 	.word	0x00000020
        /*0380*/ 	.short	0x010a
        /*0382*/ 	.byte	0x04
	.zero		1


	//   ....[38]....
        /*0384*/ 	.word	0x00001bf0
        /*0388*/ 	.word	0x000000ff
        /*038c*/ 	.word	0x00000020
        /*0390*/ 	.short	0x010a
        /*0392*/ 	.byte	0x21
	.zero		1


	//   ....[39]....
        /*0394*/ 	.word	0x00001da0
        /*0398*/ 	.word	0x000000ff
        /*039c*/ 	.word	0x00000020
        /*03a0*/ 	.short	0x010a
        /*03a2*/ 	.byte	0x05
	.zero		1


	//   ....[40]....
        /*03a4*/ 	.word	0x00001f80
        /*03a8*/ 	.word	0x000000ff
        /*03ac*/ 	.word	0x00000088
        /*03b0*/ 	.short	0x0101
        /*03b2*/ 	.byte	0x0e
	.zero		1


	//   ....[41]....
        /*03b4*/ 	.word	0x00001fa0
        /*03b8*/ 	.word	0x000000ff
        /*03bc*/ 	.word	0x00000020
        /*03c0*/ 	.short	0x010a
        /*03c2*/ 	.byte	0x04
	.zero		1


	//   ....[42]....
        /*03c4*/ 	.word	0x00002020
        /*03c8*/ 	.word	0x000000ff
        /*03cc*/ 	.word	0x00000020
        /*03d0*/ 	.short	0x010a
        /*03d2*/ 	.byte	0x07
	.zero		1


	//   ....[43]....
        /*03d4*/ 	.word	0x00002160
        /*03d8*/ 	.word	0x000000ff
        /*03dc*/ 	.word	0x00000020
        /*03e0*/ 	.short	0x010a
        /*03e2*/ 	.byte	0x04
	.zero		1


	//   ....[44]....
        /*03e4*/ 	.word	0x00002410
        /*03e8*/ 	.word	0x00000003
        /*03ec*/ 	.word	0x00000090
        /*03f0*/ 	.short	0x010a
        /*03f2*/ 	.byte	0xff
	.zero		1


	//   ....[45]....
        /*03f4*/ 	.word	0x00002560
        /*03f8*/ 	.word	0x00000000
        /*03fc*/ 	.word	0x00000000
        /*0400*/ 	.short	0x0101
        /*0402*/ 	.byte	0xff
	.zero		1


	//   ....[46]....
        /*0404*/ 	.word	0x00002b10
        /*0408*/ 	.word	0x000000ff
        /*040c*/ 	.word	0x00000000
        /*0410*/ 	.short	0x010a
        /*0412*/ 	.byte	0x04
	.zero		1


	//   ....[47]....
        /*0414*/ 	.word	0x00002ba0
        /*0418*/ 	.word	0x000000ff
        /*041c*/ 	.word	0x00000000
        /*0420*/ 	.short	0x010a
        /*0422*/ 	.byte	0x05
	.zero		1


	//   ....[48]....
        /*0424*/ 	.word	0x00002c30
        /*0428*/ 	.word	0x000000ff
        /*042c*/ 	.word	0x00000000
        /*0430*/ 	.short	0x010a
        /*0432*/ 	.byte	0x05
	.zero		1


	//   ....[49]....
        /*0434*/ 	.word	0x00002cd0
        /*0438*/ 	.word	0x00000000
        /*043c*/ 	.word	0x00000000
        /*0440*/ 	.short	0x010a
        /*0442*/ 	.byte	0xff
	.zero		1


	//   ....[50]....
        /*0444*/ 	.word	0x00002df0
        /*0448*/ 	.word	0x00000002
        /*044c*/ 	.word	0x000000f0
        /*0450*/ 	.short	0x010a
        /*0452*/ 	.byte	0xff
	.zero		1


	//   ....[51]....
        /*0454*/ 	.word	0x00002e50
        /*0458*/ 	.word	0x00000004
        /*045c*/ 	.word	0x00000000
        /*0460*/ 	.short	0x0101
        /*0462*/ 	.byte	0xff
	.zero		1


	//   ....[52]....
        /*0464*/ 	.word	0x00002e70
        /*0468*/ 	.word	0x000000ff
        /*046c*/ 	.word	0x000000a0
        /*0470*/ 	.short	0x010a
        /*0472*/ 	.byte	0x04
	.zero		1


	//   ....[53]....
        /*0474*/ 	.word	0x00002f90
        /*0478*/ 	.word	0x00000002
        /*047c*/ 	.word	0x00000090
        /*0480*/ 	.short	0x010a
        /*0482*/ 	.byte	0xff
	.zero		1


	//   ....[54]....
        /*0484*/ 	.word	0x000030a0
        /*0488*/ 	.word	0x00000002
        /*048c*/ 	.word	0x00000000
        /*0490*/ 	.short	0x0101
        /*0492*/ 	.byte	0xff
	.zero		1


	//   ....[55]....
        /*0494*/ 	.word	0x00003130
        /*0498*/ 	.word	0x000000ff
        /*049c*/ 	.word	0x000000a0
        /*04a0*/ 	.short	0x0106
        /*04a2*/ 	.byte	0x04
	.zero		1


	//   ....[56]....
        /*04a4*/ 	.word	0x00003150
        /*04a8*/ 	.word	0x000000ff
        /*04ac*/ 	.word	0x000000a0
        /*04b0*/ 	.short	0x010a
        /*04b2*/ 	.byte	0x04
	.zero		1


	//   ....[57]....
        /*04b4*/ 	.word	0x000031e0
        /*04b8*/ 	.word	0x000000ff
        /*04bc*/ 	.word	0x000000a0
        /*04c0*/ 	.short	0x0106
        /*04c2*/ 	.byte	0x07
	.zero		1


	//   ....[58]....
        /*04c4*/ 	.word	0x00003220
        /*04c8*/ 	.word	0x00000000
        /*04cc*/ 	.word	0x000000a0
        /*04d0*/ 	.short	0x010a
        /*04d2*/ 	.byte	0xff
	.zero		1


	//   ....[59]....
        /*04d4*/ 	.word	0x00003460
        /*04d8*/ 	.word	0x000000ff
        /*04dc*/ 	.word	0x00000008
        /*04e0*/ 	.short	0x010a
        /*04e2*/ 	.byte	0x05
	.zero		1


	//   ....[60]....
        /*04e4*/ 	.word	0x00003480
        /*04e8*/ 	.word	0x000000ff
        /*04ec*/ 	.word	0x00000008
        /*04f0*/ 	.short	0x010a
        /*04f2*/ 	.byte	0x05
	.zero		1


	//   ....[61]....
        /*04f4*/ 	.word	0x00003610
        /*04f8*/ 	.word	0x000000ff
        /*04fc*/ 	.word	0x00000008
        /*0500*/ 	.short	0x010a
        /*0502*/ 	.byte	0x05
	.zero		1


	//   ....[62]....
        /*0504*/ 	.word	0x00003630
        /*0508*/ 	.word	0x000000ff
        /*050c*/ 	.word	0x00000008
        /*0510*/ 	.short	0x010a
        /*0512*/ 	.byte	0x05
	.zero		1


	//   ....[63]....
        /*0514*/ 	.word	0x000036f0
        /*0518*/ 	.word	0x000000ff
        /*051c*/ 	.word	0x00000000
        /*0520*/ 	.short	0x0101
        /*0522*/ 	.byte	0x04
	.zero		1


	//   ....[64]....
        /*0524*/ 	.word	0x00003ab0
        /*0528*/ 	.word	0x00000000
        /*052c*/ 	.word	0x00000090
        /*0530*/ 	.short	0x010a
        /*0532*/ 	.byte	0xff
	.zero		1


	//   ....[65]....
        /*0534*/ 	.word	0x00003b70
        /*0538*/ 	.word	0x00000000
        /*053c*/ 	.word	0x00000000
        /*0540*/ 	.short	0x0101
        /*0542*/ 	.byte	0xff
	.zero		1


	//   ....[66]....
        /*0544*/ 	.word	0x00003c30
        /*0548*/ 	.word	0x000000ff
        /*054c*/ 	.word	0x00000000
        /*0550*/ 	.short	0x010a
        /*0552*/ 	.byte	0x04
	.zero		1


	//   ....[67]....
        /*0554*/ 	.word	0x00003c40
        /*0558*/ 	.word	0x000000ff
        /*055c*/ 	.word	0x000000d0
        /*0560*/ 	.short	0x010a
        /*0562*/ 	.byte	0x2e
	.zero		1


	//   ....[68]....
        /*0564*/ 	.word	0x00003cf0
        /*0568*/ 	.word	0x000000ff
        /*056c*/ 	.word	0x00000000
        /*0570*/ 	.short	0x010a
        /*0572*/ 	.byte	0x07
	.zero		1


	//   ....[69]....
        /*0574*/ 	.word	0x00003e20
        /*0578*/ 	.word	0x000000ff
        /*057c*/ 	.word	0x00000000
        /*0580*/ 	.short	0x010a
        /*0582*/ 	.byte	0x04
	.zero		1


	//   ....[70]....
        /*0584*/ 	.word	0x00004260
        /*0588*/ 	.word	0x000000ff
        /*058c*/ 	.word	0x00000000
        /*0590*/ 	.short	0x010a
        /*0592*/ 	.byte	0x04
	.zero		1


	//   ....[71]....
        /*0594*/ 	.word	0x000042f0
        /*0598*/ 	.word	0x000000ff
        /*059c*/ 	.word	0x00000000
        /*05a0*/ 	.short	0x010a
        /*05a2*/ 	.byte	0x05
	.zero		1


	//   ....[72]....
        /*05a4*/ 	.word	0x00004380
        /*05a8*/ 	.word	0x000000ff
        /*05ac*/ 	.word	0x00000000
        /*05b0*/ 	.short	0x010a
        /*05b2*/ 	.byte	0x05
	.zero		1


	//   ....[73]....
        /*05b4*/ 	.word	0x00004420
        /*05b8*/ 	.word	0x00000000
        /*05bc*/ 	.word	0x00000000
        /*05c0*/ 	.short	0x010a
        /*05c2*/ 	.byte	0xff
	.zero		1


	//   ....[74]....
        /*05c4*/ 	.word	0x00004460
        /*05c8*/ 	.word	0x00000000
        /*05cc*/ 	.word	0x00000000
        /*05d0*/ 	.short	0x010a
        /*05d2*/ 	.byte	0xff
	.zero		1


	//   ....[75]....
        /*05d4*/ 	.word	0x000044d0
        /*05d8*/ 	.word	0x000000ff
        /*05dc*/ 	.word	0x00000000
        /*05e0*/ 	.short	0x0101
        /*05e2*/ 	.byte	0x04
	.zero		1


	//   ....[76]....
        /*05e4*/ 	.word	0x00004510
        /*05e8*/ 	.word	0x000000ff
        /*05ec*/ 	.word	0x00000110
        /*05f0*/ 	.short	0x010a
        /*05f2*/ 	.byte	0x29
	.zero		1


	//   ....[77]....
        /*05f4*/ 	.word	0x00004560
        /*05f8*/ 	.word	0x000000ff
        /*05fc*/ 	.word	0x00000000
        /*0600*/ 	.short	0x0101
        /*0602*/ 	.byte	0x04
	.zero		1


	//   ....[78]....
        /*0604*/ 	.word	0x00004a00
        /*0608*/ 	.word	0x0000000c
        /*060c*/ 	.word	0x00000090
        /*0610*/ 	.short	0x010a
        /*0612*/ 	.byte	0xff
	.zero		1


	//   ....[79]....
        /*0614*/ 	.word	0x00004b70
        /*0618*/ 	.word	0x00000000
        /*061c*/ 	.word	0x00000000
        /*0620*/ 	.short	0x0101
        /*0622*/ 	.byte	0xff
	.zero		1


	//   ....[80]....
        /*0624*/ 	.word	0x00005000
        /*0628*/ 	.word	0x000000ff
        /*062c*/ 	.word	0x00000088
        /*0630*/ 	.short	0x010a
        /*0632*/ 	.byte	0x15
	.zero		1


	//   ....[81]....
        /*0634*/ 	.word	0x00005180
        /*0638*/ 	.word	0x000000ff
        /*063c*/ 	.word	0x00000060
        /*0640*/ 	.short	0x010a
        /*0642*/ 	.byte	0x15
	.zero		1


	//   ....[82]....
        /*0644*/ 	.word	0x00005380
        /*0648*/ 	.word	0x000000ff
        /*064c*/ 	.word	0x00000040
        /*0650*/ 	.short	0x010b
        /*0652*/ 	.byte	0x15
	.zero		1


	//   ....[83]....
        /*0654*/ 	.word	0x00005390
        /*0658*/ 	.word	0x000000ff
        /*065c*/ 	.word	0x00000000
        /*0660*/ 	.short	0x0101
        /*0662*/ 	.byte	0x06
	.zero		1


	//   ....[84]....
        /*0664*/ 	.word	0x000053a0
        /*0668*/ 	.word	0x000000ff
        /*066c*/ 	.word	0x00000068
        /*0670*/ 	.short	0x010a
        /*0672*/ 	.byte	0x15
	.zero		1


	//   ....[85]....
        /*0674*/ 	.word	0x00005550
        /*0678*/ 	.word	0x000000ff
        /*067c*/ 	.word	0x00000048
        /*0680*/ 	.short	0x010b
        /*0682*/ 	.byte	0x15
	.zero		1


	//   ....[86]....
        /*0684*/ 	.word	0x00005560
        /*0688*/ 	.word	0x000000ff
        /*068c*/ 	.word	0x00000000
        /*0690*/ 	.short	0x0101
        /*0692*/ 	.byte	0x06
	.zero		1


	//   ....[87]....
        /*0694*/ 	.word	0x00005570
        /*0698*/ 	.word	0x000000ff
        /*069c*/ 	.word	0x00000070
        /*06a0*/ 	.short	0x010a
        /*06a2*/ 	.byte	0x15
	.zero		1


	//   ....[88]....
        /*06a4*/ 	.word	0x00005720
        /*06a8*/ 	.word	0x000000ff
        /*06ac*/ 	.word	0x00000050
        /*06b0*/ 	.short	0x010b
        /*06b2*/ 	.byte	0x15
	.zero		1


	//   ....[89]....
        /*06b4*/ 	.word	0x00005730
        /*06b8*/ 	.word	0x000000ff
        /*06bc*/ 	.word	0x00000000
        /*06c0*/ 	.short	0x0101
        /*06c2*/ 	.byte	0x06
	.zero		1


	//   ....[90]....
        /*06c4*/ 	.word	0x00005740
        /*06c8*/ 	.word	0x000000ff
        /*06cc*/ 	.word	0x00000078
        /*06d0*/ 	.short	0x010a
        /*06d2*/ 	.byte	0x15
	.zero		1


	//   ....[91]....
        /*06d4*/ 	.word	0x00005980
        /*06d8*/ 	.word	0x000000ff
        /*06dc*/ 	.word	0x00000058
        /*06e0*/ 	.short	0x010b
        /*06e2*/ 	.byte	0x15
	.zero		1


	//   ....[92]....
        /*06e4*/ 	.word	0x00005990
        /*06e8*/ 	.word	0x000000ff
        /*06ec*/ 	.word	0x00000000
        /*06f0*/ 	.short	0x0101
        /*06f2*/ 	.byte	0x25
	.zero		1


	//   ....[93]....
        /*06f4*/ 	.word	0x000059d0
        /*06f8*/ 	.word	0x000000ff
        /*06fc*/ 	.word	0x00000060
        /*0700*/ 	.short	0x010a
        /*0702*/ 	.byte	0x15
	.zero		1


	//   ....[94]....
        /*0704*/ 	.word	0x000059f0
        /*0708*/ 	.word	0x000000ff
        /*070c*/ 	.word	0x00000068
        /*0710*/ 	.short	0x010a
        /*0712*/ 	.byte	0x15
	.zero		1


	//   ....[95]....
        /*0714*/ 	.word	0x00005a10
        /*0718*/ 	.word	0x000000ff
        /*071c*/ 	.word	0x00000070
        /*0720*/ 	.short	0x010a
        /*0722*/ 	.byte	0x15
	.zero		1


	//   ....[96]....
        /*0724*/ 	.word	0x00005a50
        /*0728*/ 	.word	0x00000000
        /*072c*/ 	.word	0x00000078
        /*0730*/ 	.short	0x010a
        /*0732*/ 	.byte	0xff
	.zero		1


	//   ....[97]....
        /*0734*/ 	.word	0x00005db0
        /*0738*/ 	.word	0x00000003
        /*073c*/ 	.word	0x00000090
        /*0740*/ 	.short	0x010a
        /*0742*/ 	.byte	0xff
	.zero		1


	//   ....[98]....
        /*0744*/ 	.word	0x00005f30
        /*0748*/ 	.word	0x00000000
        /*074c*/ 	.word	0x00000000
        /*0750*/ 	.short	0x0101
        /*0752*/ 	.byte	0xff
	.zero		1


	//   ....[99]....
        /*0754*/ 	.word	0x00006aa0
        /*0758*/ 	.word	0x000000ff
        /*075c*/ 	.word	0x00000040
        /*0760*/ 	.short	0x010a
        /*0762*/ 	.byte	0x2b
	.zero		1


	//   ....[100]....
        /*0764*/ 	.word	0x00006ae0
        /*0768*/ 	.word	0x00000063
        /*076c*/ 	.word	0x000000b0
        /*0770*/ 	.short	0x010a
        /*0772*/ 	.byte	0xff
	.zero		1


	//   ....[101]....
        /*0774*/ 	.word	0x00006bd0
        /*0778*/ 	.word	0x000000ff
        /*077c*/ 	.word	0x00000040
        /*0780*/ 	.short	0x010a
        /*0782*/ 	.byte	0x2b
	.zero		1


	//   ....[102]....
        /*0784*/ 	.word	0x00006cc0
        /*0788*/ 	.word	0x00000063
        /*078c*/ 	.word	0x000000b0
        /*0790*/ 	.short	0x010a
        /*0792*/ 	.byte	0xff
	.zero		1


	//   ....[103]....
        /*0794*/ 	.word	0x000077e0
        /*0798*/ 	.word	0x00000000
        /*079c*/ 	.word	0x00000000
        /*07a0*/ 	.short	0x0101
        /*07a2*/ 	.byte	0xff
	.zero		1


	//   ....[104]....
        /*07a4*/ 	.word	0x000077f0
        /*07a8*/ 	.word	0x00000003
        /*07ac*/ 	.word	0x00000040
        /*07b0*/ 	.short	0x010a
        /*07b2*/ 	.byte	0xff
	.zero		1


	//   ....[105]....
        /*07b4*/ 	.word	0x000078d0
        /*07b8*/ 	.word	0x00000003
        /*07bc*/ 	.word	0x00000040
        /*07c0*/ 	.short	0x010a
        /*07c2*/ 	.byte	0xff
	.zero		1


	//   ....[106]....
        /*07c4*/ 	.word	0x00008490
        /*07c8*/ 	.word	0x0000003d
        /*07cc*/ 	.word	0x00000000
        /*07d0*/ 	.short	0x0101
        /*07d2*/ 	.byte	0xff
	.zero		1


	//   ....[107]....
        /*07d4*/ 	.word	0x000084b0
        /*07d8*/ 	.word	0x0000003e
        /*07dc*/ 	.word	0x00000040
        /*07e0*/ 	.short	0x010a
        /*07e2*/ 	.byte	0xff
	.zero		1


	//   ....[108]....
        /*07e4*/ 	.word	0x00008580
        /*07e8*/ 	.word	0x0000003e
        /*07ec*/ 	.word	0x00000040
        /*07f0*/ 	.short	0x010a
        /*07f2*/ 	.byte	0xff
	.zero		1


	//   ....[109]....
        /*07f4*/ 	.word	0x00009140
        /*07f8*/ 	.word	0x0000003d
        /*07fc*/ 	.word	0x00000000
        /*0800*/ 	.short	0x0101
        /*0802*/ 	.byte	0xff
	.zero		1


	//   ....[110]....
        /*0804*/ 	.word	0x00009160
        /*0808*/ 	.word	0x0000003e
        /*080c*/ 	.word	0x00000040
        /*0810*/ 	.short	0x010a
        /*0812*/ 	.byte	0xff
	.zero		1


	//   ....[111]....
        /*0814*/ 	.word	0x00009230
        /*0818*/ 	.word	0x0000003e
        /*081c*/ 	.word	0x00000040
        /*0820*/ 	.short	0x010a
        /*0822*/ 	.byte	0xff
	.zero		1


	//   ....[112]....
        /*0824*/ 	.word	0x00009620
        /*0828*/ 	.word	0x00000063
        /*082c*/ 	.word	0x00000000
        /*0830*/ 	.short	0x0101
        /*0832*/ 	.byte	0xff
	.zero		1


	//   ....[113]....
        /*0834*/ 	.word	0x00009e40
        /*0838*/ 	.word	0x00000002
        /*083c*/ 	.word	0x00000000
        /*0840*/ 	.short	0x0101
        /*0842*/ 	.byte	0xff
	.zero		1


	//   ....[114]....
        /*0844*/ 	.word	0x0000a0d0
        /*0848*/ 	.word	0x000000ff
        /*084c*/ 	.word	0x00000000
        /*0850*/ 	.short	0x0101
        /*0852*/ 	.byte	0x04
	.zero		1


	//   ....[115]....
        /*0854*/ 	.word	0x0000a0f0
        /*0858*/ 	.word	0x00000003
        /*085c*/ 	.word	0x00000100
        /*0860*/ 	.short	0x010a
        /*0862*/ 	.byte	0xff
	.zero		1


	//   ....[116]....
        /*0864*/ 	.word	0x0000a150
        /*0868*/ 	.word	0x00000000
        /*086c*/ 	.word	0x00000020
        /*0870*/ 	.short	0x010a
        /*0872*/ 	.byte	0xff
	.zero		1


	//   ....[117]....
        /*0874*/ 	.word	0x0000a1b0
        /*0878*/ 	.word	0x00000000
        /*087c*/ 	.word	0x00000020
        /*0880*/ 	.short	0x010a
        /*0882*/ 	.byte	0xff
	.zero		1


	//   ....[118]....
        /*0884*/ 	.word	0x0000a200
        /*0888*/ 	.word	0x00000003
        /*088c*/ 	.word	0x00000090
        /*0890*/ 	.short	0x010a
        /*0892*/ 	.byte	0xff
	.zero		1


	//   ....[119]....
        /*0894*/ 	.word	0x0000a260
        /*0898*/ 	.word	0x00000000
        /*089c*/ 	.word	0x00000000
        /*08a0*/ 	.short	0x010a
        /*08a2*/ 	.byte	0xff
	.zero		1


	//   ....[120]....
        /*08a4*/ 	.word	0x0000a2c0
        /*08a8*/ 	.word	0x00000000
        /*08ac*/ 	.word	0x00000000
        /*08b0*/ 	.short	0x010a
        /*08b2*/ 	.byte	0xff
	.zero		1


	//   ....[121]....
        /*08b4*/ 	.word	0x0000a320
        /*08b8*/ 	.word	0x00000000
        /*08bc*/ 	.word	0x00000000
        /*08c0*/ 	.short	0x010a
        /*08c2*/ 	.byte	0xff
	.zero		1


	//   ....[122]....
        /*08c4*/ 	.word	0x0000a370
        /*08c8*/ 	.word	0x00000002
        /*08cc*/ 	.word	0x000000f0
        /*08d0*/ 	.short	0x010a
        /*08d2*/ 	.byte	0xff
	.zero		1


	//   ....[123]....
        /*08d4*/ 	.word	0x0000a3d0
        /*08d8*/ 	.word	0x00000002
        /*08dc*/ 	.word	0x000000a0
        /*08e0*/ 	.short	0x010a
        /*08e2*/ 	.byte	0xff
	.zero		1


	//   ....[124]....
        /*08e4*/ 	.word	0x0000a420
        /*08e8*/ 	.word	0x00000002
        /*08ec*/ 	.word	0x00000090
        /*08f0*/ 	.short	0x010a
        /*08f2*/ 	.byte	0xff
	.zero		1


	//   ....[125]....
        /*08f4*/ 	.word	0x0000a480
        /*08f8*/ 	.word	0x00000000
        /*08fc*/ 	.word	0x000000a0
        /*0900*/ 	.short	0x010a
        /*0902*/ 	.byte	0xff
	.zero		1


	//   ....[126]....
        /*0904*/ 	.word	0x0000a4e0
        /*0908*/ 	.word	0x00000000
        /*090c*/ 	.word	0x00000008
        /*0910*/ 	.short	0x010a
        /*0912*/ 	.byte	0xff
	.zero		1


	//   ....[127]....
        /*0914*/ 	.word	0x0000a5d0
        /*0918*/ 	.word	0x00000000
        /*091c*/ 	.word	0x00000008
        /*0920*/ 	.short	0x010a
        /*0922*/ 	.byte	0xff
	.zero		1


	//   ....[128]....
        /*0924*/ 	.word	0x0000a620
        /*0928*/ 	.word	0x00000000
        /*092c*/ 	.word	0x00000090
        /*0930*/ 	.short	0x010a
        /*0932*/ 	.byte	0xff
	.zero		1


	//   ....[129]....
        /*0934*/ 	.word	0x0000a680
        /*0938*/ 	.word	0x00000000
        /*093c*/ 	.word	0x000000d0
        /*0940*/ 	.short	0x010a
        /*0942*/ 	.byte	0xff
	.zero		1


	//   ....[130]....
        /*0944*/ 	.word	0x0000a6e0
        /*0948*/ 	.word	0x00000000
        /*094c*/ 	.word	0x00000000
        /*0950*/ 	.short	0x010a
        /*0952*/ 	.byte	0xff
	.zero		1


	//   ....[131]....
        /*0954*/ 	.word	0x0000a740
        /*0958*/ 	.word	0x00000000
        /*095c*/ 	.word	0x00000000
        /*0960*/ 	.short	0x010a
        /*0962*/ 	.byte	0xff
	.zero		1


	//   ....[132]....
        /*0964*/ 	.word	0x0000a7a0
        /*0968*/ 	.word	0x00000000
        /*096c*/ 	.word	0x00000000
        /*0970*/ 	.short	0x010a
        /*0972*/ 	.byte	0xff
	.zero		1


	//   ....[133]....
        /*0974*/ 	.word	0x0000a800
        /*0978*/ 	.word	0x00000000
        /*097c*/ 	.word	0x00000000
        /*0980*/ 	.short	0x010a
        /*0982*/ 	.byte	0xff
	.zero		1


	//   ....[134]....
        /*0984*/ 	.word	0x0000a860
        /*0988*/ 	.word	0x00000000
        /*098c*/ 	.word	0x00000110
        /*0990*/ 	.short	0x010a
        /*0992*/ 	.byte	0xff
	.zero		1


	//   ....[135]....
        /*0994*/ 	.word	0x0000a8b0
        /*0998*/ 	.word	0x0000000c
        /*099c*/ 	.word	0x00000090
        /*09a0*/ 	.short	0x010a
        /*09a2*/ 	.byte	0xff
	.zero		1


	//   ....[136]....
        /*09a4*/ 	.word	0x0000a910
        /*09a8*/ 	.word	0x00000000
        /*09ac*/ 	.word	0x00000088
        /*09b0*/ 	.short	0x010a
        /*09b2*/ 	.byte	0xff
	.zero		1


	//   ....[137]....
        /*09b4*/ 	.word	0x0000a970
        /*09b8*/ 	.word	0x00000000
        /*09bc*/ 	.word	0x00000060
        /*09c0*/ 	.short	0x010a
        /*09c2*/ 	.byte	0xff
	.zero		1


	//   ....[138]....
        /*09c4*/ 	.word	0x0000a9d0
        /*09c8*/ 	.word	0x00000000
        /*09cc*/ 	.word	0x00000068
        /*09d0*/ 	.short	0x010a
        /*09d2*/ 	.byte	0xff
	.zero		1


	//   ....[139]....
        /*09d4*/ 	.word	0x0000aa30
        /*09d8*/ 	.word	0x00000000
        /*09dc*/ 	.word	0x00000070
        /*09e0*/ 	.short	0x010a
        /*09e2*/ 	.byte	0xff
	.zero		1


	//   ....[140]....
        /*09e4*/ 	.word	0x0000aa90
        /*09e8*/ 	.word	0x00000000
        /*09ec*/ 	.word	0x00000078
        /*09f0*/ 	.short	0x010a
        /*09f2*/ 	.byte	0xff
	.zero		1


	//   ....[141]....
        /*09f4*/ 	.word	0x0000aaf0
        /*09f8*/ 	.word	0x00000000
        /*09fc*/ 	.word	0x00000060
        /*0a00*/ 	.short	0x010a
        /*0a02*/ 	.byte	0xff
	.zero		1


	//   ....[142]....
        /*0a04*/ 	.word	0x0000ab50
        /*0a08*/ 	.word	0x00000000
        /*0a0c*/ 	.word	0x00000068
        /*0a10*/ 	.short	0x010a
        /*0a12*/ 	.byte	0xff
	.zero		1


	//   ....[143]....
        /*0a14*/ 	.word	0x0000abb0
        /*0a18*/ 	.word	0x00000000
        /*0a1c*/ 	.word	0x00000070
        /*0a20*/ 	.short	0x010a
        /*0a22*/ 	.byte	0xff
	.zero		1


	//   ....[144]....
        /*0a24*/ 	.word	0x0000ac00
        /*0a28*/ 	.word	0x00000003
        /*0a2c*/ 	.word	0x00000090
        /*0a30*/ 	.short	0x010a
        /*0a32*/ 	.byte	0xff
	.zero		1


	//   ....[145]....
        /*0a34*/ 	.word	0x0000ac60
        /*0a38*/ 	.word	0x00000002
        /*0a3c*/ 	.word	0x00000040
        /*0a40*/ 	.short	0x010a
        /*0a42*/ 	.byte	0xff
	.zero		1


	//   ....[146]....
        /*0a44*/ 	.word	0x0000acb0
        /*0a48*/ 	.word	0x00000063
        /*0a4c*/ 	.word	0x000000b0
        /*0a50*/ 	.short	0x010a
        /*0a52*/ 	.byte	0xff
	.zero		1


	//   ....[147]....
        /*0a54*/ 	.word	0x0000ad00
        /*0a58*/ 	.word	0x00000003
        /*0a5c*/ 	.word	0x00000040
        /*0a60*/ 	.short	0x010a
        /*0a62*/ 	.byte	0xff
	.zero		1


	//   ....[148]....
        /*0a64*/ 	.word	0x0000ad50
        /*0a68*/ 	.word	0x0000003e
        /*0a6c*/ 	.word	0x00000040
        /*0a70*/ 	.short	0x010a
        /*0a72*/ 	.byte	0xff
	.zero		1


	//   ....[149]....
        /*0a74*/ 	.word	0x0000ada0
        /*0a78*/ 	.word	0x0000003e
        /*0a7c*/ 	.word	0x00000040
        /*0a80*/ 	.short	0x010a
        /*0a82*/ 	.byte	0xff
	.zero		1


	//----- nvinfo : EIATTR_NUM_MBARRIERS
	.align		4
.L_47:
        /*0a84*/ 	.byte	0x03, 0x38
        /*0a86*/ 	.short	0x0023


	//----- nvinfo : EIATTR_EXIT_INSTR_OFFSETS
	.align		4
        /*0a88*/ 	.byte	0x04, 0x1c
        /*0a8a*/ 	.short	(.L_49 - .L_48)


	//   ....[0]....
.L_48:
        /*0a8c*/ 	.word	0x00002d00


	//   ....[1]....
        /*0a90*/ 	.word	0x000031f0


	//   ....[2]....
        /*0a94*/ 	.word	0x00003250


	//   ....[3]....
        /*0a98*/ 	.word	0x00004790


	//   ....[4]....
        /*0a9c*/ 	.word	0x00005a80


	//   ....[5]....
        /*0aa0*/ 	.word	0x00005ac0


	//   ....[6]....
        /*0aa4*/ 	.word	0x00009fc0


	//   ....[7]....
        /*0aa8*/ 	.word	0x0000a040


	//   ....[8]....
        /*0aac*/ 	.word	0x0000a070


	//   ....[9]....
        /*0ab0*/ 	.word	0x0000a0e0


	//----- nvinfo : EIATTR_MAX_THREADS
	.align		4
.L_49:
        /*0ab4*/ 	.byte	0x04, 0x05
        /*0ab6*/ 	.short	(.L_51 - .L_50)
.L_50:
        /*0ab8*/ 	.word	0x00000100
        /*0abc*/ 	.word	0x00000001
        /*0ac0*/ 	.word	0x00000001


	//----- nvinfo : EIATTR_CRS_STACK_SIZE
	.align		4
.L_51:
        /*0ac4*/ 	.byte	0x04, 0x1e
        /*0ac6*/ 	.short	(.L_53 - .L_52)
.L_52:
        /*0ac8*/ 	.word	0x00000000


	//----- nvinfo : EIATTR_CBANK_PARAM_SIZE
	.align		4
.L_53:
        /*0acc*/ 	.byte	0x03, 0x19
        /*0ace*/ 	.short	0x0800


	//----- nvinfo : EIATTR_PARAM_CBANK
	.align		4
        /*0ad0*/ 	.byte	0x04, 0x0a
        /*0ad2*/ 	.short	(.L_55 - .L_54)
	.align		4
.L_54:
        /*0ad4*/ 	.word	index@(.nv.constant0._ZN7cutlass13device_kernelINS_4gemm6kernel13GemmUniversalIN4cute5tupleIJiiiiEEENS1_10collective13CollectiveMmaINS1_35MainloopSm100TmaUmmaWarpSpecializedILi4ELi2ELi4ENS5_IJNS4_1CILi2EEESB_NSA_ILi1EEEEEEEENS5_IJNSA_ILi128EEENSA_ILi256EEESF_EEENS_10bfloat16_tENS5_IJlSC_lEEESI_SJ_NS4_8TiledMMAINS4_8MMA_AtomIJNS4_26SM100_MMA_F16BF16_2x1SM_SSISI_SI_fLi128ELi256ELNS4_4UMMA5MajorE0ELSO_0ELNSN_7ScaleInE0ELSP_0EEEEEENS4_6LayoutINS5_IJSC_SC_SC_EEENS5_IJNSA_ILi0EEESU_SU_EEEEENS5_IJNS4_10UnderscoreESX_SX_EEEEENS4_28SM100_TMA_2SM_LOAD_MULTICASTENS4_14ComposedLayoutINS4_7SwizzleILi3ELi4ELi3EEENS4_18smem_ptr_flag_bitsILi16EEENSS_INS5_IJNSA_ILi8EEENSA_ILi64EEEEEENS5_IJS17_SC_EEEEEEEvNS4_8identityENS4_18SM100_TMA_2SM_LOADES1B_vS1C_EENS_8epilogue10collective18CollectiveEpilogueINS1F_23Sm100TmaWarpSpecializedILi4ELi2ELi32ELb1ELb0EEEJNS5_IJS17_SG_SF_EEENS5_IJNSS_IS17_SC_EENSS_INS5_IJNSA_ILi32EEESB_EEENS5_IJSC_SF_EEEEEEEESI_SJ_SI_SJ_NS1F_6fusion15FusionCallbacksIS1J_NS1R_17LinearCombinationISI_fSI_fLNS_15FloatRoundStyleE2EEES1K_S1Q_JEEENS4_5SM1004TMEM4LOAD26SM100_TMEM_LOAD_32dp32b32xENS4_13SM90_TMA_LOADENS11_INS12_ILi2ELi4ELi3EEES15_NSS_INS5_IJS16_S1M_EEENS5_IJS1M_SC_EEEEEEENS4_39AutoVectorizingCopyWithAssumedAlignmentILi128EEENS4_14SM90_TMA_STOREES26_S28_S28_EEEvvEEEEvNT_6ParamsE)
        /*0ad8*/ 	.short	0x0380
        /*0ada*/ 	.short	0x0800


	//----- nvinfo : EIATTR_SW_WAR
	.align		4
.L_55:
        /*0adc*/ 	.byte	0x04, 0x36
        /*0ade*/ 	.short	(.L_57 - .L_56)
.L_56:
        /*0ae0*/ 	.word	0x00000008
.L_57:


//--------------------- .nv.callgraph             --------------------------
	.section	.nv.callgraph,"",@"SHT_CUDA_CALLGRAPH"
	.align	4
	.sectionentsize	8
	.align		4
        /*0000*/ 	.word	0x00000000
	.align		4
        /*0004*/ 	.word	0xffffffff
	.align		4
        /*0008*/ 	.word	index@(_ZN7cutlass13device_kernelINS_4gemm6kernel13GemmUniversalIN4cute5tupleIJiiiiEEENS1_10collective13CollectiveMmaINS1_35MainloopSm100TmaUmmaWarpSpecializedILi4ELi2ELi4ENS5_IJNS4_1CILi2EEESB_NSA_ILi1EEEEEEEENS5_IJNSA_ILi128EEENSA_ILi256EEESF_EEENS_10bfloat16_tENS5_IJlSC_lEEESI_SJ_NS4_8TiledMMAINS4_8MMA_AtomIJNS4_26SM100_MMA_F16BF16_2x1SM_SSISI_SI_fLi128ELi256ELNS4_4UMMA5MajorE0ELSO_0ELNSN_7ScaleInE0ELSP_0EEEEEENS4_6LayoutINS5_IJSC_SC_SC_EEENS5_IJNSA_ILi0EEESU_SU_EEEEENS5_IJNS4_10UnderscoreESX_SX_EEEEENS4_28SM100_TMA_2SM_LOAD_MULTICASTENS4_14ComposedLayoutINS4_7SwizzleILi3ELi4ELi3EEENS4_18smem_ptr_flag_bitsILi16EEENSS_INS5_IJNSA_ILi8EEENSA_ILi64EEEEEENS5_IJS17_SC_EEEEEEEvNS4_8identityENS4_18SM100_TMA_2SM_LOADES1B_vS1C_EENS_8epilogue10collective18CollectiveEpilogueINS1F_23Sm100TmaWarpSpecializedILi4ELi2ELi32ELb1ELb0EEEJNS5_IJS17_SG_SF_EEENS5_IJNSS_IS17_SC_EENSS_INS5_IJNSA_ILi32EEESB_EEENS5_IJSC_SF_EEEEEEEESI_SJ_SI_SJ_NS1F_6fusion15FusionCallbacksIS1J_NS1R_17LinearCombinationISI_fSI_fLNS_15FloatRoundStyleE2EEES1K_S1Q_JEEENS4_5SM1004TMEM4LOAD26SM100_TMEM_LOAD_32dp32b32xENS4_13SM90_TMA_LOADENS11_INS12_ILi2ELi4ELi3EEES15_NSS_INS5_IJS16_S1M_EEENS5_IJS1M_SC_EEEEEEENS4_39AutoVectorizingCopyWithAssumedAlignmentILi128EEENS4_14SM90_TMA_STOREES26_S28_S28_EEEvvEEEEvNT_6ParamsE)
	.align		4
        /*000c*/ 	.word	index@(__assertfail)
	.align		4
        /*0010*/ 	.word	0x00000000
	.align		4
        /*0014*/ 	.word	0xfffffffe
	.align		4
        /*0018*/ 	.word	0x00000000
	.align		4
        /*001c*/ 	.word	0xfffffffd
	.align		4
        /*0020*/ 	.word	0x00000000
	.align		4
        /*0024*/ 	.word	0xfffffffc


//--------------------- .nv.constant4             --------------------------
	.section	.nv.constant4,"a",@progbits
	.align	8
	.align		8
.nv.constant4:
        /*0000*/ 	.dword	__assertfail
	.align		8
        /*0008*/ 	.dword	__unnamed_1
	.align		8
        /*0010*/ 	.dword	__unnamed_2
	.align		8
        /*0018*/ 	.dword	_ZN39_INTERNAL_12483741_4_k_cu_efdbdeeb_83914cuda3std3__45__cpo5beginE
	.align		8
        /*0020*/ 	.dword	_ZN39_INTERNAL_12483741_4_k_cu_efdbdeeb_83914cuda3std3__45__cpo3endE
	.align		8
        /*0028*/ 	.dword	_ZN39_INTERNAL_12483741_4_k_cu_efdbdeeb_83914cuda3std3__45__cpo6cbeginE
	.align		8
        /*0030*/ 	.dword	_ZN39_INTERNAL_12483741_4_k_cu_efdbdeeb_83914cuda3std3__45__cpo4cendE
	.align		8
        /*0038*/ 	.dword	_ZN39_INTERNAL_12483741_4_k_cu_efdbdeeb_83914cuda3std3__441_GLOBAL__N__12483741_4_k_cu_efdbdeeb_83916ignoreE
	.align		8
        /*0040*/ 	.dword	_ZN39_INTERNAL_12483741_4_k_cu_efdbdeeb_83914cuda3std3__419piecewise_constructE
	.align		8
        /*0048*/ 	.dword	_ZN39_INTERNAL_12483741_4_k_cu_efdbdeeb_83914cuda3std3__48in_placeE
	.align		8
        /*0050*/ 	.dword	_ZN39_INTERNAL_12483741_4_k_cu_efdbdeeb_83914cuda3std6ranges3__45__cpo4swapE
	.align		8
        /*0058*/ 	.dword	_ZN39_INTERNAL_12483741_4_k_cu_efdbdeeb_83914cuda3std6ranges3__45__cpo9iter_moveE
	.align		8
        /*0060*/ 	.dword	_ZN39_INTERNAL_12483741_4_k_cu_efdbdeeb_83914cute7productE
	.align		8
        /*0068*/ 	.dword	_ZN39_INTERNAL_12483741_4_k_cu_efdbdeeb_83914cute1_E
	.align		8
        /*0070*/ 	.dword	$str$25
	.align		8
        /*0078*/ 	.dword	$str$26
	.align		8
        /*0080*/ 	.dword	$str$27
	.align		8
        /*0088*/ 	.dword	$str$28


//--------------------- .text._ZN7cutlass13device_kernelINS_4gemm6kernel13GemmUniversalIN4cute5tupleIJiiiiEEENS1_10collective13CollectiveMmaINS1_35MainloopSm100TmaUmmaWarpSpecializedILi4ELi2ELi4ENS5_IJNS4_1CILi2EEESB_NSA_ILi1EEEEEEEENS5_IJNSA_ILi128EEENSA_ILi256EEESF_EEENS_10bfloat16_tENS5_IJlSC_lEEESI_SJ_NS4_8TiledMMAINS4_8MMA_AtomIJNS4_26SM100_MMA_F16BF16_2x1SM_SSISI_SI_fLi128ELi256ELNS4_4UMMA5MajorE0ELSO_0ELNSN_7ScaleInE0ELSP_0EEEEEENS4_6LayoutINS5_IJSC_SC_SC_EEENS5_IJNSA_ILi0EEESU_SU_EEEEENS5_IJNS4_10UnderscoreESX_SX_EEEEENS4_28SM100_TMA_2SM_LOAD_MULTICASTENS4_14ComposedLayoutINS4_7SwizzleILi3ELi4ELi3EEENS4_18smem_ptr_flag_bitsILi16EEENSS_INS5_IJNSA_ILi8EEENSA_ILi64EEEEEENS5_IJS17_SC_EEEEEEEvNS4_8identityENS4_18SM100_TMA_2SM_LOADES1B_vS1C_EENS_8epilogue10collective18CollectiveEpilogueINS1F_23Sm100TmaWarpSpecializedILi4ELi2ELi32ELb1ELb0EEEJNS5_IJS17_SG_SF_EEENS5_IJNSS_IS17_SC_EENSS_INS5_IJNSA_ILi32EEESB_EEENS5_IJSC_SF_EEEEEEEESI_SJ_SI_SJ_NS1F_6fusion15FusionCallbacksIS1J_NS1R_17LinearCombinationISI_fSI_fLNS_15FloatRoundStyleE2EEES1K_S1Q_JEEENS4_5SM1004TMEM4LOAD26SM100_TMEM_LOAD_32dp32b32xENS4_13SM90_TMA_LOADENS11_INS12_ILi2ELi4ELi3EEES15_NSS_INS5_IJS16_S1M_EEENS5_IJS1M_SC_EEEEEEENS4_39AutoVectorizingCopyWithAssumedAlignmentILi128EEENS4_14SM90_TMA_STOREES26_S28_S28_EEEvvEEEEvNT_6ParamsE --------------------------
	.section	.text._ZN7cutlass13device_kernelINS_4gemm6kernel13GemmUniversalIN4cute5tupleIJiiiiEEENS1_10collective13CollectiveMmaINS1_35MainloopSm100TmaUmmaWarpSpecializedILi4ELi2ELi4ENS5_IJNS4_1CILi2EEESB_NSA_ILi1EEEEEEEENS5_IJNSA_ILi128EEENSA_ILi256EEESF_EEENS_10bfloat16_tENS5_IJlSC_lEEESI_SJ_NS4_8TiledMMAINS4_8MMA_AtomIJNS4_26SM100_MMA_F16BF16_2x1SM_SSISI_SI_fLi128ELi256ELNS4_4UMMA5MajorE0ELSO_0ELNSN_7ScaleInE0ELSP_0EEEEEENS4_6LayoutINS5_IJSC_SC_SC_EEENS5_IJNSA_ILi0EEESU_SU_EEEEENS5_IJNS4_10UnderscoreESX_SX_EEEEENS4_28SM100_TMA_2SM_LOAD_MULTICASTENS4_14ComposedLayoutINS4_7SwizzleILi3ELi4ELi3EEENS4_18smem_ptr_flag_bitsILi16EEENSS_INS5_IJNSA_ILi8EEENSA_ILi64EEEEEENS5_IJS17_SC_EEEEEEEvNS4_8identityENS4_18SM100_TMA_2SM_LOADES1B_vS1C_EENS_8epilogue10collective18CollectiveEpilogueINS1F_23Sm100TmaWarpSpecializedILi4ELi2ELi32ELb1ELb0EEEJNS5_IJS17_SG_SF_EEENS5_IJNSS_IS17_SC_EENSS_INS5_IJNSA_ILi32EEESB_EEENS5_IJSC_SF_EEEEEEEESI_SJ_SI_SJ_NS1F_6fusion15FusionCallbacksIS1J_NS1R_17LinearCombinationISI_fSI_fLNS_15FloatRoundStyleE2EEES1K_S1Q_JEEENS4_5SM1004TMEM4LOAD26SM100_TMEM_LOAD_32dp32b32xENS4_13SM90_TMA_LOADENS11_INS12_ILi2ELi4ELi3EEES15_NSS_INS5_IJS16_S1M_EEENS5_IJS1M_SC_EEEEEEENS4_39AutoVectorizingCopyWithAssumedAlignmentILi128EEENS4_14SM90_TMA_STOREES26_S28_S28_EEEvvEEEEvNT_6ParamsE,"ax",@progbits
	.align	128
.text._ZN7cutlass13device_kernelINS_4gemm6kernel13GemmUniversalIN4cute5tupleIJiiiiEEENS1_10collective13CollectiveMmaINS1_35MainloopSm100TmaUmmaWarpSpecializedILi4ELi2ELi4ENS5_IJNS4_1CILi2EEESB_NSA_ILi1EEEEEEEENS5_IJNSA_ILi128EEENSA_ILi256EEESF_EEENS_10bfloat16_tENS5_IJlSC_lEEESI_SJ_NS4_8TiledMMAINS4_8MMA_AtomIJNS4_26SM100_MMA_F16BF16_2x1SM_SSISI_SI_fLi128ELi256ELNS4_4UMMA5MajorE0ELSO_0ELNSN_7ScaleInE0ELSP_0EEEEEENS4_6LayoutINS5_IJSC_SC_SC_EEENS5_IJNSA_ILi0EEESU_SU_EEEEENS5_IJNS4_10UnderscoreESX_SX_EEEEENS4_28SM100_TMA_2SM_LOAD_MULTICASTENS4_14ComposedLayoutINS4_7SwizzleILi3ELi4ELi3EEENS4_18smem_ptr_flag_bitsILi16EEENSS_INS5_IJNSA_ILi8EEENSA_ILi64EEEEEENS5_IJS17_SC_EEEEEEEvNS4_8identityENS4_18SM100_TMA_2SM_LOADES1B_vS1C_EENS_8epilogue10collective18CollectiveEpilogueINS1F_23Sm100TmaWarpSpecializedILi4ELi2ELi32ELb1ELb0EEEJNS5_IJS17_SG_SF_EEENS5_IJNSS_IS17_SC_EENSS_INS5_IJNSA_ILi32EEESB_EEENS5_IJSC_SF_EEEEEEEESI_SJ_SI_SJ_NS1F_6fusion15FusionCallbacksIS1J_NS1R_17LinearCombinationISI_fSI_fLNS_15FloatRoundStyleE2EEES1K_S1Q_JEEENS4_5SM1004TMEM4LOAD26SM100_TMEM_LOAD_32dp32b32xENS4_13SM90_TMA_LOADENS11_INS12_ILi2ELi4ELi3EEES15_NSS_INS5_IJS16_S1M_EEENS5_IJS1M_SC_EEEEEEENS4_39AutoVectorizingCopyWithAssumedAlignmentILi128EEENS4_14SM90_TMA_STOREES26_S28_S28_EEEvvEEEEvNT_6ParamsE:
        .type           _ZN7cutlass13device_kernelINS_4gemm6kernel13GemmUniversalIN4cute5tupleIJiiiiEEENS1_10collective13CollectiveMmaINS1_35MainloopSm100TmaUmmaWarpSpecializedILi4ELi2ELi4ENS5_IJNS4_1CILi2EEESB_NSA_ILi1EEEEEEEENS5_IJNSA_ILi128EEENSA_ILi256EEESF_EEENS_10bfloat16_tENS5_IJlSC_lEEESI_SJ_NS4_8TiledMMAINS4_8MMA_AtomIJNS4_26SM100_MMA_F16BF16_2x1SM_SSISI_SI_fLi128ELi256ELNS4_4UMMA5MajorE0ELSO_0ELNSN_7ScaleInE0ELSP_0EEEEEENS4_6LayoutINS5_IJSC_SC_SC_EEENS5_IJNSA_ILi0EEESU_SU_EEEEENS5_IJNS4_10UnderscoreESX_SX_EEEEENS4_28SM100_TMA_2SM_LOAD_MULTICASTENS4_14ComposedLayoutINS4_7SwizzleILi3ELi4ELi3EEENS4_18smem_ptr_flag_bitsILi16EEENSS_INS5_IJNSA_ILi8EEENSA_ILi64EEEEEENS5_IJS17_SC_EEEEEEEvNS4_8identityENS4_18SM100_TMA_2SM_LOADES1B_vS1C_EENS_8epilogue10collective18CollectiveEpilogueINS1F_23Sm100TmaWarpSpecializedILi4ELi2ELi32ELb1ELb0EEEJNS5_IJS17_SG_SF_EEENS5_IJNSS_IS17_SC_EENSS_INS5_IJNSA_ILi32EEESB_EEENS5_IJSC_SF_EEEEEEEESI_SJ_SI_SJ_NS1F_6fusion15FusionCallbacksIS1J_NS1R_17LinearCombinationISI_fSI_fLNS_15FloatRoundStyleE2EEES1K_S1Q_JEEENS4_5SM1004TMEM4LOAD26SM100_TMEM_LOAD_32dp32b32xENS4_13SM90_TMA_LOADENS11_INS12_ILi2ELi4ELi3EEES15_NSS_INS5_IJS16_S1M_EEENS5_IJS1M_SC_EEEEEEENS4_39AutoVectorizingCopyWithAssumedAlignmentILi128EEENS4_14SM90_TMA_STOREES26_S28_S28_EEEvvEEEEvNT_6ParamsE,@function
        .size           _ZN7cutlass13device_kernelINS_4gemm6kernel13GemmUniversalIN4cute5tupleIJiiiiEEENS1_10collective13CollectiveMmaINS1_35MainloopSm100TmaUmmaWarpSpecializedILi4ELi2ELi4ENS5_IJNS4_1CILi2EEESB_NSA_ILi1EEEEEEEENS5_IJNSA_ILi128EEENSA_ILi256EEESF_EEENS_10bfloat16_tENS5_IJlSC_lEEESI_SJ_NS4_8TiledMMAINS4_8MMA_AtomIJNS4_26SM100_MMA_F16BF16_2x1SM_SSISI_SI_fLi128ELi256ELNS4_4UMMA5MajorE0ELSO_0ELNSN_7ScaleInE0ELSP_0EEEEEENS4_6LayoutINS5_IJSC_SC_SC_EEENS5_IJNSA_ILi0EEESU_SU_EEEEENS5_IJNS4_10UnderscoreESX_SX_EEEEENS4_28SM100_TMA_2SM_LOAD_MULTICASTENS4_14ComposedLayoutINS4_7SwizzleILi3ELi4ELi3EEENS4_18smem_ptr_flag_bitsILi16EEENSS_INS5_IJNSA_ILi8EEENSA_ILi64EEEEEENS5_IJS17_SC_EEEEEEEvNS4_8identityENS4_18SM100_TMA_2SM_LOADES1B_vS1C_EENS_8epilogue10collective18CollectiveEpilogueINS1F_23Sm100TmaWarpSpecializedILi4ELi2ELi32ELb1ELb0EEEJNS5_IJS17_SG_SF_EEENS5_IJNSS_IS17_SC_EENSS_INS5_IJNSA_ILi32EEESB_EEENS5_IJSC_SF_EEEEEEEESI_SJ_SI_SJ_NS1F_6fusion15FusionCallbacksIS1J_NS1R_17LinearCombinationISI_fSI_fLNS_15FloatRoundStyleE2EEES1K_S1Q_JEEENS4_5SM1004TMEM4LOAD26SM100_TMEM_LOAD_32dp32b32xENS4_13SM90_TMA_LOADENS11_INS12_ILi2ELi4ELi3EEES15_NSS_INS5_IJS16_S1M_EEENS5_IJS1M_SC_EEEEEEENS4_39AutoVectorizingCopyWithAssumedAlignmentILi128EEENS4_14SM90_TMA_STOREES26_S28_S28_EEEvvEEEEvNT_6ParamsE,(.L_x_199 - _ZN7cutlass13device_kernelINS_4gemm6kernel13GemmUniversalIN4cute5tupleIJiiiiEEENS1_10collective13CollectiveMmaINS1_35MainloopSm100TmaUmmaWarpSpecializedILi4ELi2ELi4ENS5_IJNS4_1CILi2EEESB_NSA_ILi1EEEEEEEENS5_IJNSA_ILi128EEENSA_ILi256EEESF_EEENS_10bfloat16_tENS5_IJlSC_lEEESI_SJ_NS4_8TiledMMAINS4_8MMA_AtomIJNS4_26SM100_MMA_F16BF16_2x1SM_SSISI_SI_fLi128ELi256ELNS4_4UMMA5MajorE0ELSO_0ELNSN_7ScaleInE0ELSP_0EEEEEENS4_6LayoutINS5_IJSC_SC_SC_EEENS5_IJNSA_ILi0EEESU_SU_EEEEENS5_IJNS4_10UnderscoreESX_SX_EEEEENS4_28SM100_TMA_2SM_LOAD_MULTICASTENS4_14ComposedLayoutINS4_7SwizzleILi3ELi4ELi3EEENS4_18smem_ptr_flag_bitsILi16EEENSS_INS5_IJNSA_ILi8EEENSA_ILi64EEEEEENS5_IJS17_SC_EEEEEEEvNS4_8identityENS4_18SM100_TMA_2SM_LOADES1B_vS1C_EENS_8epilogue10collective18CollectiveEpilogueINS1F_23Sm100TmaWarpSpecializedILi4ELi2ELi32ELb1ELb0EEEJNS5_IJS17_SG_SF_EEENS5_IJNSS_IS17_SC_EENSS_INS5_IJNSA_ILi32EEESB_EEENS5_IJSC_SF_EEEEEEEESI_SJ_SI_SJ_NS1F_6fusion15FusionCallbacksIS1J_NS1R_17LinearCombinationISI_fSI_fLNS_15FloatRoundStyleE2EEES1K_S1Q_JEEENS4_5SM1004TMEM4LOAD26SM100_TMEM_LOAD_32dp32b32xENS4_13SM90_TMA_LOADENS11_INS12_ILi2ELi4ELi3EEES15_NSS_INS5_IJS16_S1M_EEENS5_IJS1M_SC_EEEEEEENS4_39AutoVectorizingCopyWithAssumedAlignmentILi128EEENS4_14SM90_TMA_STOREES26_S28_S28_EEEvvEEEEvNT_6ParamsE)
        .other          _ZN7cutlass13device_kernelINS_4gemm6kernel13GemmUniversalIN4cute5tupleIJiiiiEEENS1_10collective13CollectiveMmaINS1_35MainloopSm100TmaUmmaWarpSpecializedILi4ELi2ELi4ENS5_IJNS4_1CILi2EEESB_NSA_ILi1EEEEEEEENS5_IJNSA_ILi128EEENSA_ILi256EEESF_EEENS_10bfloat16_tENS5_IJlSC_lEEESI_SJ_NS4_8TiledMMAINS4_8MMA_AtomIJNS4_26SM100_MMA_F16BF16_2x1SM_SSISI_SI_fLi128ELi256ELNS4_4UMMA5MajorE0ELSO_0ELNSN_7ScaleInE0ELSP_0EEEEEENS4_6LayoutINS5_IJSC_SC_SC_EEENS5_IJNSA_ILi0EEESU_SU_EEEEENS5_IJNS4_10UnderscoreESX_SX_EEEEENS4_28SM100_TMA_2SM_LOAD_MULTICASTENS4_14ComposedLayoutINS4_7SwizzleILi3ELi4ELi3EEENS4_18smem_ptr_flag_bitsILi16EEENSS_INS5_IJNSA_ILi8EEENSA_ILi64EEEEEENS5_IJS17_SC_EEEEEEEvNS4_8identityENS4_18SM100_TMA_2SM_LOADES1B_vS1C_EENS_8epilogue10collective18CollectiveEpilogueINS1F_23Sm100TmaWarpSpecializedILi4ELi2ELi32ELb1ELb0EEEJNS5_IJS17_SG_SF_EEENS5_IJNSS_IS17_SC_EENSS_INS5_IJNSA_ILi32EEESB_EEENS5_IJSC_SF_EEEEEEEESI_SJ_SI_SJ_NS1F_6fusion15FusionCallbacksIS1J_NS1R_17LinearCombinationISI_fSI_fLNS_15FloatRoundStyleE2EEES1K_S1Q_JEEENS4_5SM1004TMEM4LOAD26SM100_TMEM_LOAD_32dp32b32xENS4_13SM90_TMA_LOADENS11_INS12_ILi2ELi4ELi3EEES15_NSS_INS5_IJS16_S1M_EEENS5_IJS1M_SC_EEEEEEENS4_39AutoVectorizingCopyWithAssumedAlignmentILi128EEENS4_14SM90_TMA_STOREES26_S28_S28_EEEvvEEEEvNT_6ParamsE,@"STO_CUDA_ENTRY STV_DEFAULT"
_ZN7cutlass13device_kernelINS_4gemm6kernel13GemmUniversalIN4cute5tupleIJiiiiEEENS1_10collective13CollectiveMmaINS1_35MainloopSm100TmaUmmaWarpSpecializedILi4ELi2ELi4ENS5_IJNS4_1CILi2EEESB_NSA_ILi1EEEEEEEENS5_IJNSA_ILi128EEENSA_ILi256EEESF_EEENS_10bfloat16_tENS5_IJlSC_lEEESI_SJ_NS4_8TiledMMAINS4_8MMA_AtomIJNS4_26SM100_MMA_F16BF16_2x1SM_SSISI_SI_fLi128ELi256ELNS4_4UMMA5MajorE0ELSO_0ELNSN_7ScaleInE0ELSP_0EEEEEENS4_6LayoutINS5_IJSC_SC_SC_EEENS5_IJNSA_ILi0EEESU_SU_EEEEENS5_IJNS4_10UnderscoreESX_SX_EEEEENS4_28SM100_TMA_2SM_LOAD_MULTICASTENS4_14ComposedLayoutINS4_7SwizzleILi3ELi4ELi3EEENS4_18smem_ptr_flag_bitsILi16EEENSS_INS5_IJNSA_ILi8EEENSA_ILi64EEEEEENS5_IJS17_SC_EEEEEEEvNS4_8identityENS4_18SM100_TMA_2SM_LOADES1B_vS1C_EENS_8epilogue10collective18CollectiveEpilogueINS1F_23Sm100TmaWarpSpecializedILi4ELi2ELi32ELb1ELb0EEEJNS5_IJS17_SG_SF_EEENS5_IJNSS_IS17_SC_EENSS_INS5_IJNSA_ILi32EEESB_EEENS5_IJSC_SF_EEEEEEEESI_SJ_SI_SJ_NS1F_6fusion15FusionCallbacksIS1J_NS1R_17LinearCombinationISI_fSI_fLNS_15FloatRoundStyleE2EEES1K_S1Q_JEEENS4_5SM1004TMEM4LOAD26SM100_TMEM_LOAD_32dp32b32xENS4_13SM90_TMA_LOADENS11_INS12_ILi2ELi4ELi3EEES15_NSS_INS5_IJS16_S1M_EEENS5_IJS1M_SC_EEEEEEENS4_39AutoVectorizingCopyWithAssumedAlignmentILi128EEENS4_14SM90_TMA_STOREES26_S28_S28_EEEvvEEEEvNT_6ParamsE:
[----:B------:R-:W1:Y:S01]  /*0000*/  LDC R1, c[0x0][0x37c] ;  /* 0x0000df00ff017b82 */ /* 0x000e620000000800 */
[----:B------:R-:W2:Y:S01]  /*0010*/  S2R R94, SR_TID.X ;  /* 0x00000000005e7919 */ /* 0x000ea20000002100 */
[----:B------:R-:W3:Y:S06]  /*0020*/  LDCU.64 UR8, c[0x0][0x890] ;  /* 0x00011200ff0877ac */ /* 0x000eec0008000a00 */
[----:B------:R-:W4:Y:S01]  /*0030*/  S2UR UR47, SR_CgaCtaId ;  /* 0x00000000002f79c3 */ /* 0x000f220000008800 */
[----:B------:R-:W-:Y:S02]  /*0040*/  PRMT R80, RZ, 0x7610, R80 ;  /* 0x00007610ff507816 */ /* 0x000fe40000000050 */
[----:B------:R-:W-:Y:S01]  /*0050*/  ELECT P1, URZ, PT ;  /* 0x0000000000ff782f */ /* 0x000fe20003820000 */
[----:B---3--:R-:W-:-:S04]  /*0060*/  UISETP.NE.U32.AND UP0, UPT, UR8, URZ, UPT ;  /* 0x000000ff0800728c */ /* 0x008fc8000bf05070 */
[----:B------:R-:W-:Y:S02]  /*0070*/  UISETP.NE.AND.EX UP0, UPT, UR9, URZ, UPT, UP0 ;  /* 0x000000ff0900728c */ /* 0x000fe4000bf05300 */
[----:B----4-:R-:W-:Y:S02]  /*0080*/  ULOP3.LUT UR68, UR47, 0x1, URZ, 0xc0, !UPT ;  /* 0x000000012f447892 */ /* 0x010fe4000f8ec0ff */
[----:B------:R-:W-:Y:S01]  /*0090*/  ULOP3.LUT UR69, UR47, 0x1, URZ, 0x3c, !UPT ;  /* 0x000000012f457892 */ /* 0x000fe2000f8e3cff */
[----:B--2---:R-:W-:-:S05]  /*00a0*/  SHF.R.U32.HI R81, RZ, 0x5, R94 ;  /* 0x00000005ff517819 */ /* 0x004fca000001165e */
[----:B------:R-:W2:Y:S02]  /*00b0*/  SHFL.IDX PT, R0, R81, RZ, 0x1f ;  /* 0x00001fff51007589 */ /* 0x000ea400000e0000 */
[----:B--2---:R-:W-:Y:S01]  /*00c0*/  R2UR UR18, R0 ;  /* 0x00000000001272ca */ /* 0x004fe200000e0000 */
[----:B-1----:R-:W-:-:S14]  /*00d0*/  BRA.U UP0, `(.L_x_0) ;  /* 0x0000000100307547 */ /* 0x002fdc000b800000 */
[----:B------:R-:W1:Y:S02]  /*00e0*/  LDCU.64 UR4, c[0x0][0x888] ;  /* 0x00011100ff0477ac */ /* 0x000e640008000a00 */
[----:B-1----:R-:W-:-:S04]  /*00f0*/  UISETP.NE.U32.AND UP0, UPT, UR4, URZ, UPT ;  /* 0x000000ff0400728c */ /* 0x002fc8000bf05070 */
[----:B------:R-:W-:-:S09]  /*0100*/  UISETP.NE.AND.EX UP0, UPT, UR5, URZ, UPT, UP0 ;  /* 0x000000ff0500728c */ /* 0x000fd2000bf05300 */
[----:B------:R-:W-:Y:S05]  /*0110*/  BRA.U !UP0, `(.L_x_1) ;  /* 0x0000000108147547 */ /* 0x000fea000b800000 */
[----:B------:R-:W1:Y:S01]  /*0120*/  LDC.64 R2, c[0x0][0x888] ;  /* 0x00022200ff027b82 */ /* 0x000e620000000a00 */
[----:B------:R-:W1:Y:S02]  /*0130*/  LDCU.64 UR4, c[0x0][0x358] ;  /* 0x00006b00ff0477ac */ /* 0x000e640008000a00 */
[----:B-1----:R1:W5:Y:S01]  /*0140*/  LDG.E R41, desc[UR4][R2.64] ;  /* 0x0000000402297981 */ /* 0x002362000c1e1900 */
[----:B------:R-:W-:Y:S01]  /*0150*/  HFMA2 R80, -RZ, RZ, 0, 5.9604644775390625e-08 ;  /* 0x00000001ff507431 */ /* 0x000fe200000001ff */
[----:B------:R-:W-:Y:S05]  /*0160*/  BRA `(.L_x_0) ;  /* 0x00000000000c7947 */ /* 0x000fea0003800000 */
.L_x_1:
[----:B------:R-:W1:Y:S01]  /*0170*/  LDCU UR4, c[0x0][0x880] ;  /* 0x00011000ff0477ac */ /* 0x000e620008000800 */
[----:B------:R-:W-:Y:S01]  /*0180*/  HFMA2 R80, -RZ, RZ, 0, 5.9604644775390625e-08 ;  /* 0x00000001ff507431 */ /* 0x000fe200000001ff */
[----:B-1----:R-:W-:-:S07]  /*0190*/  MOV R41, UR4 ;  /* 0x0000000400297c02 */ /* 0x002fce0008000f00 */
.L_x_0:
[----:B------:R-:W2:Y:S02]  /*01a0*/  LDCU.64 UR4, c[0x0][0x8b0] ;  /* 0x00011600ff0477ac */ /* 0x000ea40008000a00 */
[----:B--2---:R-:W-:-:S04]  /*01b0*/  UISETP.NE.U32.AND UP0, UPT, UR4, URZ, UPT ;  /* 0x000000ff0400728c */ /* 0x004fc8000bf05070 */
[----:B------:R-:W-:-:S09]  /*01c0*/  UISETP.NE.AND.EX UP0, UPT, UR5, URZ, UPT, UP0 ;  /* 0x000000ff0500728c */ /* 0x000fd2000bf05300 */
[----:B------:R-:W-:Y:S05]  /*01d0*/  BRA.U UP0, `(.L_x_2) ;  /* 0x0000000100287547 */ /* 0x000fea000b800000 */
[----:B------:R-:W2:Y:S02]  /*01e0*/  LDCU.64 UR4, c[0x0][0x8a8] ;  /* 0x00011500ff0477ac */ /* 0x000ea40008000a00 */
[----:B--2---:R-:W-:-:S04]  /*01f0*/  UISETP.NE.U32.AND UP0, UPT, UR4, URZ, UPT ;  /* 0x000000ff0400728c */ /* 0x004fc8000bf05070 */
[----:B------:R-:W-:-:S09]  /*0200*/  UISETP.NE.AND.EX UP0, UPT, UR5, URZ, UPT, UP0 ;  /* 0x000000ff0500728c */ /* 0x000fd2000bf05300 */
[----:B------:R-:W-:Y:S05]  /*0210*/  BRA.U !UP0, `(.L_x_3) ;  /* 0x0000000108107547 */ /* 0x000fea000b800000 */
[----:B------:R-:W2:Y:S01]  /*0220*/  LDC.64 R38, c[0x0][0x8a8] ;  /* 0x00022a00ff267b82 */ /* 0x000ea20000000a00 */
[----:B------:R-:W2:Y:S02]  /*0230*/  LDCU.64 UR4, c[0x0][0x358] ;  /* 0x00006b00ff0477ac */ /* 0x000ea40008000a00 */
[----:B--2---:R2:W5:Y:S01]  /*0240*/  LDG.E R38, desc[UR4][R38.64] ;  /* 0x0000000426267981 */ /* 0x004562000c1e1900 */
[----:B------:R-:W-:Y:S05]  /*0250*/  BRA `(.L_x_2) ;  /* 0x0000000000087947 */ /* 0x000fea0003800000 */
.L_x_3:
[----:B------:R-:W2:Y:S02]  /*0260*/  LDCU UR4, c[0x0][0x8a0] ;  /* 0x00011400ff0477ac */ /* 0x000ea40008000800 */
[----:B--2---:R-:W-:Y:S02]  /*0270*/  MOV R38, UR4 ;  /* 0x0000000400267c02 */ /* 0x004fe40008000f00 */
.L_x_2:
[----:B------:R-:W-:Y:S01]  /*0280*/  IMAD.U32 R0, RZ, RZ, UR18 ;  /* 0x00000012ff007e24 */ /* 0x000fe2000f8e00ff */
[----:B------:R-:W-:Y:S04]  /*0290*/  BSSY.RECONVERGENT B0, `(.L_x_4) ;  /* 0x000000c000007945 */ /* 0x000fe80003800200 */
[C---:B------:R-:W-:Y:S02]  /*02a0*/  ISETP.NE.OR P2, PT, R0.reuse, 0x1, !P1 ;  /* 0x000000010000780c */ /* 0x040fe40004f45670 */
[----:B------:R-:W-:-:S11]  /*02b0*/  ISETP.NE.OR P0, PT, R0, 0x3, !P1 ;  /* 0x000000030000780c */ /* 0x000fd60004f05670 */
[----:B------:R-:W-:Y:S05]  /*02c0*/  @P2 BRA `(.L_x_5) ;  /* 0x0000000000202947 */ /* 0x000fea0003800000 */
[----:B------:R-:W3:Y:S02]  /*02d0*/  LDCU.64 UR4, c[0x0][0x348] ;  /* 0x00006900ff0477ac */ /* 0x000ee40008000a00 */
[----:B---3--:R-:W-:Y:S02]  /*02e0*/  UIADD3 UR6, UP1, UPT, UR4, 0x80, URZ ;  /* 0x0000008004067890 */ /* 0x008fe4000ff3e0ff */
[----:B------:R-:W-:Y:S02]  /*02f0*/  UIADD3 UR4, UP0, UPT, UR4, 0x180, URZ ;  /* 0x0000018004047890 */ /* 0x000fe4000ff1e0ff */
[----:B------:R-:W-:Y:S02]  /*0300*/  UIADD3.X UR7, UPT, UPT, URZ, UR5, URZ, UP1, !UPT ;  /* 0x00000005ff077290 */ /* 0x000fe40008ffe4ff */
[----:B------:R-:W-:-:S07]  /*0310*/  UIADD3.X UR5, UPT, UPT, URZ, UR5, URZ, UP0, !UPT ;  /* 0x00000005ff057290 */ /* 0x000fce00087fe4ff */
[----:B------:R3:W-:Y:S02]  /*0320*/  UTMACCTL.PF [UR6] ;  /* 0x00000000060079b9 */ /* 0x0007e40008040000 */
[----:B------:R3:W-:Y:S02]  /*0330*/  UTMACCTL.PF [UR4] ;  /* 0x00000000040079b9 */ /* 0x0007e40008040000 */
[----:B---3--:R-:W-:Y:S01]  /*0340*/  NOP ;  /* 0x0000000000007918 */ /* 0x008fe20000000000 */
.L_x_5:
[----:B------:R-:W-:Y:S05]  /*0350*/  BSYNC.RECONVERGENT B0 ;  /* 0x0000000000007941 */ /* 0x000fea0003800200 */
.L_x_4:
[----:B------:R-:W-:Y:S04]  /*0360*/  BSSY.RECONVERGENT B0, `(.L_x_6) ;  /* 0x000000a000007945 */ /* 0x000fe80003800200 */
        /* <DEDUP_REMOVED lines=9> */
.L_x_7:
[----:B------:R-:W-:Y:S05]  /*0400*/  BSYNC.RECONVERGENT B0 ;  /* 0x0000000000007941 */ /* 0x000fea0003800200 */
.L_x_6:
[----:B------:R-:W3:Y:S01]  /*0410*/  LDCU.64 UR4, c[0x0][0x888] ;  /* 0x00011100ff0477ac */ /* 0x000ee20008000a00 */
[----:B------:R-:W-:Y:S02]  /*0420*/  UISETP.EQ.U32.AND UP1, UPT, UR8, URZ, UPT ;  /* 0x000000ff0800728c */ /* 0x000fe4000bf22070 */
[----:B------:R-:W-:Y:S02]  /*0430*/  UPLOP3.LUT UP3, UPT, UPT, UPT, UPT, 0x80, 0x8 ;  /* 0x000000000008789c */ /* 0x000fe40003f6f070 */
[----:B---3--:R-:W-:-:S04]  /*0440*/  UISETP.NE.U32.AND UP0, UPT, UR4, URZ, UPT ;  /* 0x000000ff0400728c */ /* 0x008fc8000bf05070 */
[----:B------:R-:W-:-:S04]  /*0450*/  UISETP.NE.AND.EX UP0, UPT, UR5, URZ, UPT, UP0 ;  /* 0x000000ff0500728c */ /* 0x000fc8000bf05300 */
[----:B------:R-:W-:-:S04]  /*0460*/  UISETP.EQ.OR.EX UP2, UPT, UR9, URZ, !UP0, UP1 ;  /* 0x000000ff0900728c */ /* 0x000fc8000c742710 */
[----:B------:R-:W-:-:S06]  /*0470*/  UP2UR UR4, UPR, URZ, 0x4 ;  /* 0x00000004ff047883 */ /* 0x000fcc0008000000 */
[----:B------:R-:W-:Y:S01]  /*0480*/  MOV R83, UR4 ;  /* 0x0000000400537c02 */ /* 0x000fe20008000f00 */
[----:B------:R-:W-:Y:S06]  /*0490*/  BRA.U !UP2, `(.L_x_8) ;  /* 0x000000010a207547 */ /* 0x000fec000b800000 */
[----:B------:R-:W-:Y:S01]  /*04a0*/  UISETP.NE.U32.AND UP1, UPT, UR8, URZ, UPT ;  /* 0x000000ff0800728c */ /* 0x000fe2000bf25070 */
[----:B-----5:R-:W-:Y:S01]  /*04b0*/  FSETP.NEU.AND P0, PT, R41, RZ, PT ;  /* 0x000000ff2900720b */ /* 0x020fe20003f0d000 */
[----:B------:R-:W-:Y:S02]  /*04c0*/  USEL UR4, URZ, 0xffffffff, UP0 ;  /* 0xffffffffff047887 */ /* 0x000fe40008000000 */
[----:B------:R-:W-:-:S10]  /*04d0*/  UISETP.NE.AND.EX UP1, UPT, UR9, URZ, UPT, UP1 ;  /* 0x000000ff0900728c */ /* 0x000fd4000bf25310 */
[----:B------:R-:W-:Y:S01]  /*04e0*/  VOTEU.ANY UP0, P0 ;  /* 0x0000000000ff7886 */ /* 0x000fe20000000100 */
[----:B------:R-:W-:-:S04]  /*04f0*/  @!UP1 USEL UR4, URZ, 0xffffffff, UP0 ;  /* 0xffffffffff049887 */ /* 0x000fc80008000000 */
[----:B------:R-:W-:-:S04]  /*0500*/  ULOP3.LUT UR4, UR4, 0x1, URZ, 0xc0, !UPT ;  /* 0x0000000104047892 */ /* 0x000fc8000f8ec0ff */
[----:B------:R-:W-:-:S11]  /*0510*/  UISETP.NE.U32.AND UP3, UPT, UR4, 0x1, UPT ;  /* 0x000000010400788c */ /* 0x000fd6000bf65070 */
.L_x_8:
[----:B------:R-:W3:Y:S01]  /*0520*/  SHFL.IDX PT, R0, R81, RZ, 0x1f ;  /* 0x00001fff51007589 */ /* 0x000ee200000e0000 */
[----:B------:R-:W-:-:S04]  /*0530*/  UISETP.NE.AND UP0, UPT, UR18, 0x2, UPT ;  /* 0x000000021200788c */ /* 0x000fc8000bf05270 */
[----:B------:R-:W-:Y:S02]  /*0540*/  UISETP.EQ.AND UP1, UPT, UR68, URZ, !UP0 ;  /* 0x000000ff4400728c */ /* 0x000fe4000c722270 */
[----:B------:R-:W-:-:S04]  /*0550*/  USEL UR52, URZ, 0x1, UP0 ;  /* 0x00000001ff347887 */ /* 0x000fc80008000000 */
[----:B------:R-:W-:Y:S02]  /*0560*/  PLOP3.LUT P3, PT, P1, PT, UP1, 0x80, 0x8 ;  /* 0x000000000008781c */ /* 0x000fe40000f6f018 */
[----:B---3--:R-:W-:-:S13]  /*0570*/  ISETP.NE.AND P0, PT, R0, RZ, PT ;  /* 0x000000ff0000720c */ /* 0x008fda0003f05270 */
[----:B------:R-:W-:Y:S05]  /*0580*/  @P0 BRA `(.L_x_9) ;  /* 0x0000000000540947 */ /* 0x000fea0003800000 */
[----:B------:R-:W-:Y:S01]  /*0590*/  UMOV UR4, 0x400 ;  /* 0x0000040000047882 */ /* 0x000fe20000000000 */
[----:B------:R-:W-:Y:S01]  /*05a0*/  UMOV UR8, 0x1 ;  /* 0x0000000100087882 */ /* 0x000fe20000000000 */
[----:B------:R-:W-:Y:S01]  /*05b0*/  UMOV UR6, 0x2 ;  /* 0x0000000200067882 */ /* 0x000fe20000000000 */
[----:B------:R-:W-:Y:S02]  /*05c0*/  ULEA UR4, UR47, UR4, 0x18 ;  /* 0x000000042f047291 */ /* 0x000fe4000f8ec0ff */
[----:B------:R-:W-:-:S04]  /*05d0*/  UIADD3 UR8, UPT, UPT, -UR8, 0x100000, URZ ;  /* 0x0010000008087890 */ /* 0x000fc8000fffe1ff */
[----:B------:R-:W-:Y:S02]  /*05e0*/  USHF.L.U32 UR9, UR8, 0xb, URZ ;  /* 0x0000000b08097899 */ /* 0x000fe400080006ff */
[----:B------:R-:W-:Y:S02]  /*05f0*/  USHF.L.U32 UR8, UR8, 0x1, URZ ;  /* 0x0000000108087899 */ /* 0x000fe400080006ff */
[----:B------:R-:W-:-:S04]  /*0600*/  UIADD3 UR6, UPT, UPT, -UR6, 0x100000, URZ ;  /* 0x0010000006067890 */ /* 0x000fc8000fffe1ff */
[----:B------:R-:W-:Y:S02]  /*0610*/  USHF.L.U32 UR7, UR6, 0xb, URZ ;  /* 0x0000000b06077899 */ /* 0x000fe400080006ff */
[----:B------:R-:W-:Y:S01]  /*0620*/  USHF.L.U32 UR6, UR6, 0x1, URZ ;  /* 0x0000000106067899 */ /* 0x000fe200080006ff */
[----:B------:R-:W-:Y:S01]  /*0630*/  ELECT P0, URZ, PT ;  /* 0x0000000000ff782f */ /* 0x000fe20003800000 */
[----:B------:R-:W3:Y:S02]  /*0640*/  FENCE.VIEW.ASYNC.S ;  /* 0x00000000000073c6 */ /* 0x000ee40000000000 */
[----:B---3--:R3:W4:Y:S08]  /*0650*/  SYNCS.EXCH.64 URZ, [UR4], UR8 ;  /* 0x0000000804ff75b2 */ /* 0x0087300008000100 */
[----:B------:R3:W1:Y:S01]  /*0660*/  SYNCS.EXCH.64 URZ, [UR4+0x20], UR6 ;  /* 0x0000200604ff75b2 */ /* 0x0006620008000100 */
[----:B------:R3:W1:Y:S01]  /*0670*/  SYNCS.EXCH.64 URZ, [UR4+0x8], UR8 ;  /* 0x0000080804ff75b2 */ /* 0x0006620008000100 */
[----:B------:R3:W1:Y:S01]  /*0680*/  SYNCS.EXCH.64 URZ, [UR4+0x28], UR6 ;  /* 0x0000280604ff75b2 */ /* 0x0006620008000100 */
[----:B------:R3:W1:Y:S01]  /*0690*/  SYNCS.EXCH.64 URZ, [UR4+0x10], UR8 ;  /* 0x0000100804ff75b2 */ /* 0x0006620008000100 */
[----:B------:R3:W1:Y:S01]  /*06a0*/  SYNCS.EXCH.64 URZ, [UR4+0x30], UR6 ;  /* 0x0000300604ff75b2 */ /* 0x0006620008000100 */
[----:B------:R3:W1:Y:S01]  /*06b0*/  SYNCS.EXCH.64 URZ, [UR4+0x18], UR8 ;  /* 0x0000180804ff75b2 */ /* 0x0006620008000100 */
[----:B------:R3:W1:Y:S01]  /*06c0*/  SYNCS.EXCH.64 URZ, [UR4+0x38], UR6 ;  /* 0x0000380604ff75b2 */ /* 0x0006620008000100 */
[----:B------:R-:W-:Y:S01]  /*06d0*/  NOP ;  /* 0x0000000000007918 */ /* 0x000fe20000000000 */
.L_x_9:
[----:B------:R-:W2:Y:S01]  /*06e0*/  SHFL.IDX PT, R0, R81, RZ, 0x1f ;  /* 0x00001fff51007589 */ /* 0x000ea200000e0000 */
[----:B------:R-:W-:Y:S01]  /*06f0*/  NOP ;  /* 0x0000000000007918 */ /* 0x000fe20000000000 */
[----:B--2---:R-:W-:-:S13]  /*0700*/  ISETP.NE.AND P0, PT, R0, 0x1, PT ;  /* 0x000000010000780c */ /* 0x004fda0003f05270 */
[----:B------:R-:W-:Y:S05]  /*0710*/  @P0 BRA `(.L_x_10) ;  /* 0x0000000000540947 */ /* 0x000fea0003800000 */
[----:B---3--:R-:W-:Y:S01]  /*0720*/  UMOV UR4, 0x400 ;  /* 0x0000040000047882 */ /* 0x008fe20000000000 */
        /* <DEDUP_REMOVED lines=10> */
[----:B------:R-:W2:Y:S02]  /*07d0*/  FENCE.VIEW.ASYNC.S ;  /* 0x00000000000073c6 */ /* 0x000ea40000000000 */
[----:B--2---:R2:W3:Y:S08]  /*07e0*/  SYNCS.EXCH.64 URZ, [UR4+0x40], UR8 ;  /* 0x0000400804ff75b2 */ /* 0x0044f00008000100 */
        /* <DEDUP_REMOVED lines=8> */
.L_x_10:
[----:B------:R-:W4:Y:S01]  /*0870*/  SHFL.IDX PT, R0, R81, RZ, 0x1f ;  /* 0x00001fff51007589 */ /* 0x000f2200000e0000 */
[----:B------:R-:W-:Y:S01]  /*0880*/  NOP ;  /* 0x0000000000007918 */ /* 0x000fe20000000000 */
[----:B----4-:R-:W-:-:S13]  /*0890*/  ISETP.NE.AND P0, PT, R0, 0x3, PT ;  /* 0x000000030000780c */ /* 0x010fda0003f05270 */
[----:B------:R-:W-:Y:S05]  /*08a0*/  @P0 BRA `(.L_x_11) ;  /* 0x00000000002c0947 */ /* 0x000fea0003800000 */
[----:B--23--:R-:W-:Y:S01]  /*08b0*/  UMOV UR6, 0x400 ;  /* 0x0000040000067882 */ /* 0x00cfe20000000000 */
[----:B------:R-:W-:Y:S01]  /*08c0*/  UMOV UR4, 0x20 ;  /* 0x0000002000047882 */ /* 0x000fe20000000000 */
[----:B------:R-:W-:Y:S02]  /*08d0*/  ULEA UR6, UR47, UR6, 0x18 ;  /* 0x000000062f067291 */ /* 0x000fe4000f8ec0ff */
[----:B------:R-:W-:-:S04]  /*08e0*/  UIADD3 UR4, UPT, UPT, -UR4, 0x100000, URZ ;  /* 0x0010000004047890 */ /* 0x000fc8000fffe1ff */
[----:B------:R-:W-:Y:S02]  /*08f0*/  USHF.L.U32 UR5, UR4, 0xb, URZ ;  /* 0x0000000b04057899 */ /* 0x000fe400080006ff */
[----:B------:R-:W-:Y:S01]  /*0900*/  USHF.L.U32 UR4, UR4, 0x1, URZ ;  /* 0x0000000104047899 */ /* 0x000fe200080006ff */
[----:B------:R-:W-:Y:S01]  /*0910*/  ELECT P0, URZ, PT ;  /* 0x0000000000ff782f */ /* 0x000fe20003800000 */
[----:B------:R-:W2:Y:S10]  /*0920*/  FENCE.VIEW.ASYNC.S ;  /* 0x00000000000073c6 */ /* 0x000eb40000000000 */
[----:B--2---:R4:W2:Y:S01]  /*0930*/  SYNCS.EXCH.64 URZ, [UR6+0x80], UR4 ;  /* 0x0000800406ff75b2 */ /* 0x0048a20008000100 */
[----:B------:R4:W3:Y:S02]  /*0940*/  SYNCS.EXCH.64 URZ, [UR6+0x88], UR4 ;  /* 0x0000880406ff75b2 */ /* 0x0008e40008000100 */
[----:B----4-:R-:W-:Y:S01]  /*0950*/  NOP ;  /* 0x0000000000007918 */ /* 0x010fe20000000000 */
.L_x_11:
[----:B------:R-:W4:Y:S01]  /*0960*/  SHFL.IDX PT, R0, R81, RZ, 0x1f ;  /* 0x00001fff51007589 */ /* 0x000f2200000e0000 */
[----:B------:R-:W-:Y:S01]  /*0970*/  NOP ;  /* 0x0000000000007918 */ /* 0x000fe20000000000 */
[----:B----4-:R-:W-:-:S13]  /*0980*/  ISETP.NE.AND P0, PT, R0, 0x4, PT ;  /* 0x000000040000780c */ /* 0x010fda0003f05270 */
[----:B------:R-:W-:Y:S05]  /*0990*/  @P0 BRA `(.L_x_12) ;  /* 0x0000000000480947 */ /* 0x000fea0003800000 */
[----:B--23--:R-:W-:Y:S01]  /*09a0*/  UMOV UR4, 0x3a0 ;  /* 0x000003a000047882 */ /* 0x00cfe20000000000 */
[----:B------:R-:W-:Y:S01]  /*09b0*/  UMOV UR6, 0x400 ;  /* 0x0000040000067882 */ /* 0x000fe20000000000 */
[----:B------:R-:W-:Y:S01]  /*09c0*/  USEL UR4, UR4, 0x320, UP3 ;  /* 0x0000032004047887 */ /* 0x000fe20009800000 */
        /* <DEDUP_REMOVED lines=10> */
[----:B--2---:R4:W2:Y:S08]  /*0a70*/  SYNCS.EXCH.64 URZ, [UR6+0x90], UR8 ;  /* 0x0000900806ff75b2 */ /* 0x0048b00008000100 */
[----:B------:R4:W3:Y:S01]  /*0a80*/  SYNCS.EXCH.64 URZ, [UR6+0xa0], UR4 ;  /* 0x0000a00406ff75b2 */ /* 0x0008e20008000100 */
[----:B------:R4:W1:Y:S01]  /*0a90*/  SYNCS.EXCH.64 URZ, [UR6+0x98], UR8 ;  /* 0x0000980806ff75b2 */ /* 0x0008620008000100 */
[----:B------:R4:W1:Y:S02]  /*0aa0*/  SYNCS.EXCH.64 URZ, [UR6+0xa8], UR4 ;  /* 0x0000a80406ff75b2 */ /* 0x0008640008000100 */
[----:B----4-:R-:W-:Y:S01]  /*0ab0*/  NOP ;  /* 0x0000000000007918 */ /* 0x010fe20000000000 */
.L_x_12:
[----:B------:R-:W4:Y:S01]  /*0ac0*/  SHFL.IDX PT, R0, R81, RZ, 0x1f ;  /* 0x00001fff51007589 */ /* 0x000f2200000e0000 */
[----:B------:R-:W-:Y:S01]  /*0ad0*/  NOP ;  /* 0x0000000000007918 */ /* 0x000fe20000000000 */
[----:B----4-:R-:W-:-:S13]  /*0ae0*/  ISETP.NE.AND P0, PT, R0, 0x5, PT ;  /* 0x000000050000780c */ /* 0x010fda0003f05270 */
[----:B------:R-:W-:Y:S05]  /*0af0*/  @P0 BRA `(.L_x_13) ;  /* 0x0000000000540947 */ /* 0x000fea0003800000 */
[----:B--23--:R-:W-:Y:S01]  /*0b00*/  UMOV UR4, 0x400 ;  /* 0x0000040000047882 */ /* 0x00cfe20000000000 */
        /* <DEDUP_REMOVED lines=14> */
[----:B------:R4:W1:Y:S01]  /*0bf0*/  SYNCS.EXCH.64 URZ, [UR4+0xd8], UR8 ;  /* 0x0000d80804ff75b2 */ /* 0x0008620008000100 */
[----:B------:R4:W1:Y:S01]  /*0c00*/  SYNCS.EXCH.64 URZ, [UR4+0xc0], UR6 ;  /* 0x0000c00604ff75b2 */ /* 0x0008620008000100 */
[----:B------:R4:W1:Y:S01]  /*0c10*/  SYNCS.EXCH.64 URZ, [UR4+0xe0], UR8 ;  /* 0x0000e00804ff75b2 */ /* 0x0008620008000100 */
[----:B------:R4:W1:Y:S01]  /*0c20*/  SYNCS.EXCH.64 URZ, [UR4+0xc8], UR6 ;  /* 0x0000c80604ff75b2 */ /* 0x0008620008000100 */
[----:B------:R4:W1:Y:S02]  /*0c30*/  SYNCS.EXCH.64 URZ, [UR4+0xe8], UR8 ;  /* 0x0000e80804ff75b2 */ /* 0x0008640008000100 */
[----:B----4-:R-:W-:Y:S01]  /*0c40*/  NOP ;  /* 0x0000000000007918 */ /* 0x010fe20000000000 */
.L_x_13:
[----:B------:R-:W4:Y:S01]  /*0c50*/  SHFL.IDX PT, R0, R81, RZ, 0x1f ;  /* 0x00001fff51007589 */ /* 0x000f2200000e0000 */
[----:B------:R-:W-:Y:S01]  /*0c60*/  ISETP.NE.OR P1, PT, RZ, UR18, !P1 ;  /* 0x00000012ff007c0c */ /* 0x000fe2000cf25670 */
        /* <DEDUP_REMOVED lines=12> */
[----:B------:R4:W3:Y:S01]  /*0d30*/  SYNCS.EXCH.64 URZ, [UR4+0x100], UR6 ;  /* 0x0001000604ff75b2 */ /* 0x0008e20008000100 */
[----:B------:R4:W1:Y:S01]  /*0d40*/  SYNCS.EXCH.64 URZ, [UR4+0xf8], UR6 ;  /* 0x0000f80604ff75b2 */ /* 0x0008620008000100 */
[----:B------:R4:W1:Y:S02]  /*0d50*/  SYNCS.EXCH.64 URZ, [UR4+0x108], UR6 ;  /* 0x0001080604ff75b2 */ /* 0x0008640008000100 */
[----:B----4-:R-:W-:Y:S01]  /*0d60*/  NOP ;  /* 0x0000000000007918 */ /* 0x010fe20000000000 */
.L_x_14:
[----:B------:R-:W-:Y:S01]  /*0d70*/  VOTEU.ALL UP0, P1 ;  /* 0x0000000000ff7886 */ /* 0x000fe20000800000 */
[----:B--23--:R-:W-:Y:S01]  /*0d80*/  UMOV UR4, 0x20 ;  /* 0x0000002000047882 */ /* 0x00cfe20000000000 */
[----:B------:R-:W2:Y:S01]  /*0d90*/  LDCU UR7, c[0x0][0x36c] ;  /* 0x00006d80ff0777ac */ /* 0x000ea20008000800 */
[----:B------:R-:W-:Y:S01]  /*0da0*/  NOP ;  /* 0x0000000000007918 */ /* 0x000fe20000000000 */
[----:B------:R-:W-:Y:S01]  /*0db0*/  LOP3.LUT R0, R94, 0x1f, RZ, 0xc0, !PT ;  /* 0x0000001f5e007812 */ /* 0x000fe200078ec0ff */
[----:B------:R-:W-:Y:S01]  /*0dc0*/  @!UP0 UMOV UR6, 0x400 ;  /* 0x0000040000068882 */ /* 0x000fe20000000000 */
[----:B------:R-:W-:-:S04]  /*0dd0*/  @!UP0 UIADD3 UR4, UPT, UPT, -UR4, 0x100000, URZ ;  /* 0x0010000004048890 */ /* 0x000fc8000fffe1ff */
[----:B------:R-:W-:Y:S02]  /*0de0*/  @!UP0 USHF.L.U32 UR5, UR4, 0xb, URZ ;  /* 0x0000000b04058899 */ /* 0x000fe400080006ff */
[----:B------:R-:W-:Y:S02]  /*0df0*/  @!UP0 USHF.L.U32 UR4, UR4, 0x1, URZ ;  /* 0x0000000104048899 */ /* 0x000fe400080006ff */
[----:B------:R-:W-:Y:S01]  /*0e00*/  @!UP0 ULEA UR6, UR47, UR6, 0x18 ;  /* 0x000000062f068291 */ /* 0x000fe2000f8ec0ff */
[----:B------:R-:W-:Y:S01]  /*0e10*/  VOTEU.ALL UP0, P1 ;  /* 0x0000000000ff7886 */ /* 0x000fe20000800000 */
[----:B------:R-:W-:Y:S02]  /*0e20*/  UISETP.NE.AND UP4, UPT, UR18, URZ, UPT ;  /* 0x000000ff1200728c */ /* 0x000fe4000bf85270 */
[----:B--2---:R-:W-:Y:S01]  /*0e30*/  UISETP.EQ.U32.AND UP5, UPT, UR7, 0x1, UPT ;  /* 0x000000010700788c */ /* 0x004fe2000bfa2070 */
[----:B------:R-:W2:Y:S07]  /*0e40*/  FENCE.VIEW.ASYNC.S ;  /* 0x00000000000073c6 */ /* 0x000eae0000000000 */
[----:B--2---:R2:W3:Y:S01]  /*0e50*/  @!UP0 SYNCS.EXCH.64 URZ, [UR6+0x110], UR4 ;  /* 0x0001100406ff85b2 */ /* 0x0044e20008000100 */
[----:B------:R-:W-:Y:S05]  /*0e60*/  BRA.U !UP5, `(.L_x_15) ;  /* 0x000000010d087547 */ /* 0x000fea000b800000 */
[----:B-1-3--:R-:W-:Y:S01]  /*0e70*/  UCGABAR_ARV ;  /* 0x00000000000079c7 */ /* 0x00afe20008000000 */
[----:B------:R-:W-:Y:S05]  /*0e80*/  BRA `(.L_x_16) ;  /* 0x0000000000047947 */ /* 0x000fea0003800000 */
.L_x_15:
[----:B-1-3--:R-:W-:Y:S01]  /*0e90*/  NOP ;  /* 0x0000000000007918 */ /* 0x00afe20000000000 */
.L_x_16:
[----:B------:R-:W1:Y:S01]  /*0ea0*/  S2UR UR25, SR_CTAID.X ;  /* 0x00000000001979c3 */ /* 0x000e620000002500 */
[----:B------:R-:W-:-:S05]  /*0eb0*/  CS2R.32 R82, SR_CgaSize ;  /* 0x0000000000527805 */ /* 0x000fca0000008a00 */
[----:B------:R-:W-:-:S05]  /*0ec0*/  IMAD R82, R82, -0xa0, RZ ;  /* 0xffffff6052527824 */ /* 0x000fca00078e02ff */
[----:B--2---:R-:W-:-:S14]  /*0ed0*/  R2UR UR5, R82 ;  /* 0x00000000520572ca */ /* 0x004fdc00000e0000 */
[----:B------:R-:W2:Y:S01]  /*0ee0*/  LDCU UR5, c[0x0][UR5+0x2b0] ;  /* 0x00005600050577ac */ /* 0x000ea20008000800 */
[----:B------:R-:W-:-:S05]  /*0ef0*/  CS2R.32 R82, SR_CgaSize ;  /* 0x0000000000527805 */ /* 0x000fca0000008a00 */
[----:B------:R-:W-:-:S05]  /*0f00*/  IMAD R82, R82, -0xa0, RZ ;  /* 0xffffff6052527824 */ /* 0x000fca00078e02ff */
[----:B------:R-:W-:-:S14]  /*0f10*/  R2UR UR4, R82 ;  /* 0x00000000520472ca */ /* 0x000fdc00000e0000 */
[----:B------:R-:W3:Y:S01]  /*0f20*/  LDCU UR4, c[0x0][UR4+0x2b4] ;  /* 0x00005680040477ac */ /* 0x000ee20008000800 */
[----:B------:R-:W4:Y:S01]  /*0f30*/  S2UR UR7, SR_CTAID.Y ;  /* 0x00000000000779c3 */ /* 0x000f220000002600 */
[----:B------:R-:W-:-:S05]  /*0f40*/  CS2R.32 R82, SR_CgaSize ;  /* 0x0000000000527805 */ /* 0x000fca0000008a00 */
[----:B------:R-:W-:-:S05]  /*0f50*/  IMAD R82, R82, -0xa0, RZ ;  /* 0xffffff6052527824 */ /* 0x000fca00078e02ff */
[----:B------:R-:W-:-:S14]  /*0f60*/  R2UR UR8, R82 ;  /* 0x00000000520872ca */ /* 0x000fdc00000e0000 */
[----:B------:R-:W3:Y:S01]  /*0f70*/  LDCU UR8, c[0x0][UR8+0x2a0] ;  /* 0x00005400080877ac */ /* 0x000ee20008000800 */
[----:B------:R-:W-:Y:S01]  /*0f80*/  UISETP.GT.U32.AND UP0, UPT, UR68, 0xffff, UPT ;  /* 0x0000ffff4400788c */ /* 0x000fe2000bf04070 */
[----:B------:R-:W3:Y:S01]  /*0f90*/  LDCU UR19, c[0x0][0xb24] ;  /* 0x00016480ff1377ac */ /* 0x000ee20008000800 */
[----:B------:R-:W1:Y:S01]  /*0fa0*/  S2UR UR36, SR_CTAID.Z ;  /* 0x00000000002479c3 */ /* 0x000e620000002700 */
[----:B------:R-:W-:-:S05]  /*0fb0*/  CS2R.32 R82, SR_CgaSize ;  /* 0x0000000000527805 */ /* 0x000fca0000008a00 */
[----:B------:R-:W-:-:S05]  /*0fc0*/  IMAD R82, R82, -0xa0, RZ ;  /* 0xffffff6052527824 */ /* 0x000fca00078e02ff */
[----:B------:R-:W-:-:S14]  /*0fd0*/  R2UR UR63, R82 ;  /* 0x00000000523f72ca */ /* 0x000fdc00000e0000 */
[----:B------:R-:W3:Y:S01]  /*0fe0*/  LDCU UR63, c[0x0][UR63+0x2a4] ;  /* 0x000054803f3f77ac */ /* 0x000ee20008000800 */
[----:B------:R-:W-:Y:S01]  /*0ff0*/  USHF.L.U32 UR30, UR47, 0xa, URZ ;  /* 0x0000000a2f1e7899 */ /* 0x000fe200080006ff */
[----:B-1----:R-:W-:Y:S01]  /*1000*/  I2FP.F32.U32 R3, UR25 ;  /* 0x0000001900037c45 */ /* 0x002fe20008201000 */
[----:B------:R-:W-:Y:S01]  /*1010*/  UMOV UR28, 0x5 ;  /* 0x00000005001c7882 */ /* 0x000fe20000000000 */
[----:B------:R-:W1:Y:S03]  /*1020*/  LDCU UR45, c[0x0][0xb24] ;  /* 0x00016480ff2d77ac */ /* 0x000e660008000800 */
[----:B--2---:R-:W-:Y:S01]  /*1030*/  FMUL R3, R3, UR5 ;  /* 0x0000000503037c20 */ /* 0x004fe20008400000 */
[----:B------:R-:W-:Y:S01]  /*1040*/  USEL UR5, UR68, 0xffff, !UP0 ;  /* 0x0000ffff44057887 */ /* 0x000fe2000c000000 */
[----:B----4-:R-:W-:Y:S01]  /*1050*/  I2FP.F32.U32 R2, UR7 ;  /* 0x0000000700027c45 */ /* 0x010fe20008201000 */
[----:B------:R-:W2:Y:S03]  /*1060*/  LDCU UR27, c[0x0][0xb30] ;  /* 0x00016600ff1b77ac */ /* 0x000ea60008000800 */
[----:B------:R-:W4:Y:S01]  /*1070*/  F2I.U32.TRUNC.NTZ R3, R3 ;  /* 0x0000000300037305 */ /* 0x000f22000020f000 */
[----:B---3--:R-:W-:Y:S01]  /*1080*/  FMUL R2, R2, UR4 ;  /* 0x0000000402027c20 */ /* 0x008fe20008400000 */
[----:B------:R-:W-:-:S02]  /*1090*/  ULOP3.LUT UR29, UR5, 0xffff, URZ, 0xc0, !UPT ;  /* 0x0000ffff051d7892 */ /* 0x000fc4000f8ec0ff */
[----:B------:R-:W-:Y:S01]  /*10a0*/  UISETP.GE.AND UP2, UPT, UR19, 0x1, UPT ;  /* 0x000000011300788c */ /* 0x000fe2000bf46270 */
[----:B------:R-:W-:-:S03]  /*10b0*/  UMOV UR24, UR7 ;  /* 0x0000000700187c82 */ /* 0x000fc60008000000 */
[----:B------:R-:W3:Y:S01]  /*10c0*/  F2I.U32.TRUNC.NTZ R2, R2 ;  /* 0x0000000200027305 */ /* 0x000ee2000020f000 */
[----:B------:R-:W-:Y:S01]  /*10d0*/  UMOV UR20, UR25 ;  /* 0x0000001900147c82 */ /* 0x000fe20008000000 */
[----:B----4-:R-:W-:Y:S02]  /*10e0*/  R2UR UR4, R3 ;  /* 0x00000000030472ca */ /* 0x010fe400000e0000 */
[----:B------:R-:W-:Y:S02]  /*10f0*/  PRMT R3, RZ, 0x7610, R3 ;  /* 0x00007610ff037816 */ /* 0x000fe40000000003 */
[----:B---3--:R-:W-:Y:S02]  /*1100*/  R2UR UR6, R2 ;  /* 0x00000000020672ca */ /* 0x008fe400000e0000 */
[----:B------:R-:W-:-:S07]  /*1110*/  PRMT R2, RZ, 0x7610, R2 ;  /* 0x00007610ff027816 */ /* 0x000fce0000000002 */
[----:B------:R-:W-:-:S04]  /*1120*/  UIADD3 UR5, UPT, UPT, -UR4, URZ, URZ ;  /* 0x000000ff04057290 */ /* 0x000fc8000fffe1ff */
[----:B------:R-:W-:Y:S02]  /*1130*/  UIMAD UR5, UR8, UR5, UR25 ;  /* 0x00000005080572a4 */ /* 0x000fe4000f8e0219 */
[----:B------:R-:W-:-:S04]  /*1140*/  UIADD3 UR4, UPT, UPT, -UR6, URZ, URZ ;  /* 0x000000ff06047290 */ /* 0x000fc8000fffe1ff */
[----:B------:R-:W-:Y:S01]  /*1150*/  IMAD.U32 R82, RZ, RZ, UR5 ;  /* 0x00000005ff527e24 */ /* 0x000fe2000f8e00ff */
[----:B------:R-:W-:Y:S01]  /*1160*/  UIMAD UR63, UR63, UR4, UR7 ;  /* 0x000000043f3f72a4 */ /* 0x000fe2000f8e0207 */
[----:B-12---:R-:W-:Y:S11]  /*1170*/  BRA.U UP4, `(.L_x_17) ;  /* 0x0000000104407547 */ /* 0x006ff6000b800000 */
[----:B------:R-:W-:-:S13]  /*1180*/  R2UR UR4, R82 ;  /* 0x00000000520472ca */ /* 0x000fda00000e0000 */
[----:B------:R-:W-:Y:S02]  /*1190*/  UISETP.GT.U32.AND UP0, UPT, UR4, 0x1, UPT ;  /* 0x000000010400788c */ /* 0x000fe4000bf04070 */
[----:B------:R-:W-:Y:S02]  /*11a0*/  ULOP3.LUT UR4, UR4, 0xfffffffe, URZ, 0xc0, !UPT ;  /* 0xfffffffe04047892 */ /* 0x000fe4000f8ec0ff */
[----:B------:R-:W-:Y:S02]  /*11b0*/  UISETP.NE.AND UP1, UPT, UR63, URZ, UP0 ;  /* 0x000000ff3f00728c */ /* 0x000fe40008725270 */
[----:B------:R-:W-:Y:S02]  /*11c0*/  UISETP.NE.AND UP0, UPT, UR63, 0x1, UP0 ;  /* 0x000000013f00788c */ /* 0x000fe40008705270 */
[----:B------:R-:W-:Y:S02]  /*11d0*/  USEL UR7, URZ, 0x1, UP1 ;  /* 0x00000001ff077887 */ /* 0x000fe40008800000 */
[----:B------:R-:W-:-:S02]  /*11e0*/  USEL UR6, URZ, 0x4, UP0 ;  /* 0x00000004ff067887 */ /* 0x000fc40008000000 */
[----:B------:R-:W-:Y:S02]  /*11f0*/  USEL UR5, URZ, 0x2, UP1 ;  /* 0x00000002ff057887 */ /* 0x000fe40008800000 */
[----:B------:R-:W-:Y:S02]  /*1200*/  ULEA UR4, UR63, UR4, 0x1 ;  /* 0x000000043f047291 */ /* 0x000fe4000f8e08ff */
[----:B------:R-:W-:Y:S02]  /*1210*/  USEL UR8, URZ, 0x8, UP0 ;  /* 0x00000008ff087887 */ /* 0x000fe40008000000 */
[----:B------:R-:W-:-:S03]  /*1220*/  UIADD3 UR5, UPT, UPT, UR5, UR6, UR7 ;  /* 0x0000000605057290 */ /* 0x000fc6000fffe007 */
[----:B------:R-:W-:Y:S01]  /*1230*/  UMOV UR6, 0x3 ;  /* 0x0000000300067882 */ /* 0x000fe20000000000 */
[----:B------:R-:W-:Y:S02]  /*1240*/  UIADD3 UR5, UPT, UPT, UR5, UR8, URZ ;  /* 0x0000000805057290 */ /* 0x000fe4000fffe0ff */
[----:B------:R-:W-:-:S04]  /*1250*/  USHF.L.U32 UR4, UR6, UR4, URZ ;  /* 0x0000000406047299 */ /* 0x000fc800080006ff */
[----:B------:R-:W-:Y:S02]  /*1260*/  MOV R3, UR5 ;  /* 0x0000000500037c02 */ /* 0x000fe40008000f00 */
[----:B------:R-:W-:Y:S02]  /*1270*/  IMAD.U32 R2, RZ, RZ, UR4 ;  /* 0x00000004ff027e24 */ /* 0x000fe4000f8e00ff */
.L_x_17:
[----:B------:R-:W-:Y:S05]  /*1280*/  BRA.U !UP2, `(.L_x_18) ;  /* 0x000000010ad47547 */ /* 0x000fea000b800000 */
[----:B------:R-:W1:Y:S01]  /*1290*/  LDCU.128 UR20, c[0x0][0xb10] ;  /* 0x00016200ff1477ac */ /* 0x000e620008000c00 */
[----:B------:R-:W2:Y:S01]  /*12a0*/  LDCU UR6, c[0x0][0x370] ;  /* 0x00006e00ff0677ac */ /* 0x000ea20008000800 */
[----:B------:R-:W3:Y:S01]  /*12b0*/  LDCU UR5, c[0x0][0x374] ;  /* 0x00006e80ff0577ac */ /* 0x000ee20008000800 */
[----:B------:R-:W4:Y:S01]  /*12c0*/  LDCU UR26, c[0x0][0xb0c] ;  /* 0x00016180ff1a77ac */ /* 0x000f220008000800 */
[----:B------:R-:W4:Y:S01]  /*12d0*/  LDCU UR4, c[0x0][0xb20] ;  /* 0x00016400ff0477ac */ /* 0x000f220008000800 */
[----:B------:R-:W4:Y:S01]  /*12e0*/  LDCU.64 UR8, c[0x0][0xb28] ;  /* 0x00016500ff0877ac */ /* 0x000f220008000a00 */
[----:B-1----:R-:W-:Y:S02]  /*12f0*/  UISETP.NE.AND UP0, UPT, UR22, 0x1, UPT ;  /* 0x000000011600788c */ /* 0x002fe4000bf05270 */
[----:B---3--:R-:W-:Y:S02]  /*1300*/  UIMAD.WIDE.U32 UR10, UR5, UR23, URZ ;  /* 0x00000017050a72a5 */ /* 0x008fe4000f8e00ff */
[----:B--2---:R-:W-:-:S02]  /*1310*/  UIMAD.WIDE.U32 UR12, UR6, UR20, URZ ;  /* 0x00000014060c72a5 */ /* 0x004fc4000f8e00ff */
[----:B----4-:R-:W-:Y:S02]  /*1320*/  UISETP.NE.AND UP1, UPT, UR26, 0x1, UPT ;  /* 0x000000011a00788c */ /* 0x010fe4000bf25270 */
[----:B------:R-:W-:Y:S01]  /*1330*/  UISETP.NE.AND UP2, UPT, UR19, 0x1, UPT ;  /* 0x000000011300788c */ /* 0x000fe2000bf45270 */
[----:B------:R-:W-:Y:S02]  /*1340*/  UMOV UR10, UR11 ;  /* 0x0000000b000a7c82 */ /* 0x000fe40008000000 */
[----:B------:R-:W-:Y:S01]  /*1350*/  UMOV UR12, UR13 ;  /* 0x0000000d000c7c82 */ /* 0x000fe20008000000 */
[----:B------:R-:W-:Y:S02]  /*1360*/  @UP0 USHF.R.U32.HI UR5, URZ, UR4, UR10 ;  /* 0x00000004ff050299 */ /* 0x000fe4000801160a */
[----:B------:R-:W-:Y:S02]  /*1370*/  UIMAD.WIDE.U32 UR16, UR24, UR23, URZ ;  /* 0x00000017181072a5 */ /* 0x000fe4000f8e00ff */
[----:B------:R-:W-:-:S02]  /*1380*/  UIMAD.WIDE.U32 UR10, UR5, UR8, URZ ;  /* 0x00000008050a72a5 */ /* 0x000fc4000f8e00ff */
[----:B------:R-:W-:Y:S02]  /*1390*/  @UP1 USHF.R.U32.HI UR6, URZ, UR21, UR12 ;  /* 0x00000015ff061299 */ /* 0x000fe4000801160c */
[----:B------:R-:W-:Y:S02]  /*13a0*/  UIMAD.WIDE.U32 UR14, UR25, UR20, URZ ;  /* 0x00000014190e72a5 */ /* 0x000fe4000f8e00ff */
[----:B------:R-:W-:Y:S01]  /*13b0*/  UIMAD.WIDE.U32 UR12, UR6, UR8, URZ ;  /* 0x00000008060c72a5 */ /* 0x000fe2000f8e00ff */
[----:B------:R-:W-:Y:S01]  /*13c0*/  UMOV UR16, UR17 ;  /* 0x0000001100107c82 */ /* 0x000fe20008000000 */
[----:B------:R-:W-:Y:S01]  /*13d0*/  UMOV UR10, UR11 ;  /* 0x0000000b000a7c82 */ /* 0x000fe20008000000 */
[----:B------:R-:W-:Y:S02]  /*13e0*/  USHF.R.U32.HI UR16, URZ, UR4, UR16 ;  /* 0x00000004ff107299 */ /* 0x000fe40008011610 */
[----:B------:R-:W-:Y:S02]  /*13f0*/  @UP2 USHF.R.U32.HI UR5, URZ, UR9, UR10 ;  /* 0x00000009ff052299 */ /* 0x000fe4000801160a */
[----:B------:R-:W-:Y:S01]  /*1400*/  UMOV UR7, UR13 ;  /* 0x0000000d00077c82 */ /* 0x000fe20008000000 */
[----:B------:R-:W-:Y:S01]  /*1410*/  UMOV UR14, UR15 ;  /* 0x0000000f000e7c82 */ /* 0x000fe20008000000 */
[----:B------:R-:W-:-:S02]  /*1420*/  @UP2 USHF.R.U32.HI UR6, URZ, UR9, UR7 ;  /* 0x00000009ff062299 */ /* 0x000fc40008011607 */
[----:B------:R-:W-:Y:S02]  /*1430*/  USHF.R.U32.HI UR14, URZ, UR21, UR14 ;  /* 0x00000015ff0e7299 */ /* 0x000fe4000801160e */
[----:B------:R-:W-:Y:S02]  /*1440*/  USEL UR4, UR24, UR16, !UP0 ;  /* 0x0000001018047287 */ /* 0x000fe4000c000000 */
[----:B------:R-:W-:Y:S02]  /*1450*/  UIMAD UR7, UR5, UR19, URZ ;  /* 0x00000013050772a4 */ /* 0x000fe4000f8e02ff */
[----:B------:R-:W-:Y:S02]  /*1460*/  USEL UR5, UR25, UR14, !UP1 ;  /* 0x0000000e19057287 */ /* 0x000fe4000c800000 */
[----:B------:R-:W-:Y:S02]  /*1470*/  UIMAD UR12, UR6, UR19, URZ ;  /* 0x00000013060c72a4 */ /* 0x000fe4000f8e02ff */
[----:B------:R-:W-:-:S02]  /*1480*/  UISETP.GE.AND UP0, UPT, UR4, UR7, UPT ;  /* 0x000000070400728c */ /* 0x000fc4000bf06270 */
[----:B------:R-:W-:Y:S02]  /*1490*/  UIMAD.WIDE.U32 UR10, UR4, UR8, URZ ;  /* 0x00000008040a72a5 */ /* 0x000fe4000f8e00ff */
[----:B------:R-:W-:Y:S02]  /*14a0*/  UISETP.GE.OR UP0, UPT, UR5, UR12, UP0 ;  /* 0x0000000c0500728c */ /* 0x000fe40008706670 */
[----:B------:R-:W-:Y:S02]  /*14b0*/  UIMAD.WIDE.U32 UR12, UR5, UR8, URZ ;  /* 0x00000008050c72a5 */ /* 0x000fe4000f8e00ff */
[----:B------:R-:W-:Y:S01]  /*14c0*/  UIADD3 UR10, UPT, UPT, -UR4, URZ, URZ ;  /* 0x000000ff040a7290 */ /* 0x000fe2000fffe1ff */
[----:B------:R-:W-:Y:S01]  /*14d0*/  UMOV UR8, UR11 ;  /* 0x0000000b00087c82 */ /* 0x000fe20008000000 */
[----:B------:R-:W-:Y:S02]  /*14e0*/  UIADD3 UR20, UPT, UPT, -UR5, URZ, URZ ;  /* 0x000000ff05147290 */ /* 0x000fe4000fffe1ff */
[----:B------:R-:W-:-:S03]  /*14f0*/  USHF.R.U32.HI UR8, URZ, UR9, UR8 ;  /* 0x00000009ff087299 */ /* 0x000fc60008011608 */
[----:B------:R-:W-:Y:S01]  /*1500*/  @!UP0 UMOV UR7, UR13 ;  /* 0x0000000d00078c82 */ /* 0x000fe20008000000 */
[----:B------:R-:W-:Y:S02]  /*1510*/  UIMAD UR24, UR22, UR10, UR24 ;  /* 0x0000000a161872a4 */ /* 0x000fe4000f8e0218 */
[----:B------:R-:W-:Y:S02]  /*1520*/  USEL UR8, UR4, UR8, !UP2 ;  /* 0x0000000804087287 */ /* 0x000fe4000d000000 */
[----:B------:R-:W-:Y:S02]  /*1530*/  @!UP0 USHF.R.U32.HI UR7, URZ, UR9, UR7 ;  /* 0x00000009ff078299 */ /* 0x000fe40008011607 */
[----:B------:R-:W-:Y:S02]  /*1540*/  UIADD3 UR9, UPT, UPT, -UR8, URZ, URZ ;  /* 0x000000ff08097290 */ /* 0x000fe4000fffe1ff */
[----:B------:R-:W-:Y:S02]  /*1550*/  @!UP0 USEL UR7, UR5, UR7, !UP2 ;  /* 0x0000000705078287 */ /* 0x000fe4000d000000 */
[----:B------:R-:W-:-:S02]  /*1560*/  UIMAD UR9, UR19, UR9, UR4 ;  /* 0x00000009130972a4 */ /* 0x000fc4000f8e0204 */
[----:B------:R-:W-:Y:S02]  /*1570*/  @!UP0 UIADD3 UR8, UPT, UPT, UR8, -UR7, URZ ;  /* 0x8000000708088290 */ /* 0x000fe4000fffe0ff */
[----:B------:R-:W-:Y:S02]  /*1580*/  @!UP0 UIMAD UR6, UR9, UR6, UR7 ;  /* 0x00000006090682a4 */ /* 0x000fe4000f8e0207 */
[----:B------:R-:W-:Y:S02]  /*1590*/  @!UP0 UIMAD UR4, UR8, UR19, UR5 ;  /* 0x00000013080482a4 */ /* 0x000fe4000f8e0205 */
[----:B------:R-:W-:Y:S02]  /*15a0*/  UIMAD UR20, UR26, UR20, UR25 ;  /* 0x000000141a1472a4 */ /* 0x000fe4000f8e0219 */
[----:B------:R-:W-:Y:S01]  /*15b0*/  UIMAD UR24, UR4, UR22, UR24 ;  /* 0x00000016041872a4 */ /* 0x000fe2000f8e0218 */
[----:B------:R-:W-:Y:S02]  /*15c0*/  @!UP0 UMOV UR5, UR6 ;  /* 0x0000000600058c82 */ /* 0x000fe40008000000 */
[----:B------:R-:W-:-:S12]  /*15d0*/  UIMAD UR20, UR5, UR26, UR20 ;  /* 0x0000001a051472a4 */ /* 0x000fd8000f8e0214 */
.L_x_18:
[----:B------:R-:W-:Y:S02]  /*15e0*/  UISETP.NE.AND UP1, UPT, UR27, 0x1, UPT ;  /* 0x000000011b00788c */ /* 0x000fe4000bf25270 */
[----:B------:R-:W-:Y:S02]  /*15f0*/  UISETP.NE.AND UP0, UPT, UR18, 0x2, UPT ;  /* 0x000000021200788c */ /* 0x000fe4000bf05270 */
[----:B------:R-:W-:Y:S02]  /*1600*/  ULOP3.LUT UR30, UR30, 0x800, URZ, 0xc0, !UPT ;  /* 0x000008001e1e7892 */ /* 0x000fe4000f8ec0ff */
[----:B------:R-:W-:-:S03]  /*1610*/  USHF.L.U32 UR29, UR28, UR29, URZ ;  /* 0x0000001d1c1d7299 */ /* 0x000fc600080006ff */
[----:B------:R-:W-:Y:S09]  /*1620*/  BRA.U UP1, `(.L_x_19) ;  /* 0x0000000101447547 */ /* 0x000ff2000b800000 */
[----:B------:R-:W1:Y:S01]  /*1630*/  LDCU.128 UR8, c[0x0][0xb10] ;  /* 0x00016200ff0877ac */ /* 0x000e620008000c00 */
[----:B------:R-:W2:Y:S01]  /*1640*/  LDCU UR12, c[0x0][0xb0c] ;  /* 0x00016180ff0c77ac */ /* 0x000ea20008000800 */
[----:B------:R-:W3:Y:S01]  /*1650*/  LDCU UR13, c[0x0][0xb20] ;  /* 0x00016400ff0d77ac */ /* 0x000ee20008000800 */
[----:B-1----:R-:W-:Y:S02]  /*1660*/  UIMAD.WIDE.U32 UR6, UR20, UR8, URZ ;  /* 0x00000008140672a5 */ /* 0x002fe4000f8e00ff */
[----:B------:R-:W-:Y:S02]  /*1670*/  UIMAD.WIDE.U32 UR4, UR24, UR11, URZ ;  /* 0x0000000b180472a5 */ /* 0x000fe4000f8e00ff */
[----:B--2---:R-:W-:Y:S02]  /*1680*/  UISETP.NE.AND UP2, UPT, UR12, 0x1, UPT ;  /* 0x000000010c00788c */ /* 0x004fe4000bf45270 */
[----:B------:R-:W-:Y:S01]  /*1690*/  UISETP.NE.AND UP1, UPT, UR10, 0x1, UPT ;  /* 0x000000010a00788c */ /* 0x000fe2000bf25270 */
[----:B------:R-:W-:-:S02]  /*16a0*/  UMOV UR6, UR7 ;  /* 0x0000000700067c82 */ /* 0x000fc40008000000 */
[----:B------:R-:W-:Y:S01]  /*16b0*/  UMOV UR4, UR5 ;  /* 0x0000000500047c82 */ /* 0x000fe20008000000 */
[----:B------:R-:W-:Y:S02]  /*16c0*/  USHF.R.U32.HI UR6, URZ, UR9, UR6 ;  /* 0x00000009ff067299 */ /* 0x000fe40008011606 */
[----:B---3--:R-:W-:Y:S02]  /*16d0*/  USHF.R.U32.HI UR4, URZ, UR13, UR4 ;  /* 0x0000000dff047299 */ /* 0x008fe40008011604 */
[----:B------:R-:W-:Y:S02]  /*16e0*/  USEL UR5, UR20, UR6, !UP2 ;  /* 0x0000000614057287 */ /* 0x000fe4000d000000 */
[----:B------:R-:W-:-:S04]  /*16f0*/  USEL UR4, UR24, UR4, !UP1 ;  /* 0x0000000418047287 */ /* 0x000fc8000c800000 */
[----:B------:R-:W-:Y:S02]  /*1700*/  UIADD3 UR6, UPT, UPT, -UR4, UR5, URZ ;  /* 0x0000000504067290 */ /* 0x000fe4000fffe1ff */
[----:B------:R-:W-:Y:S02]  /*1710*/  UIADD3 UR4, UPT, UPT, UR4, -UR5, URZ ;  /* 0x8000000504047290 */ /* 0x000fe4000fffe0ff */
[----:B------:R-:W-:Y:S02]  /*1720*/  UIMAD UR24, UR6, UR10, UR24 ;  /* 0x0000000a061872a4 */ /* 0x000fe4000f8e0218 */
[----:B------:R-:W-:-:S12]  /*1730*/  UIMAD UR20, UR4, UR12, UR20 ;  /* 0x0000000c041472a4 */ /* 0x000fd8000f8e0214 */
.L_x_19:
[----:B------:R-:W-:Y:S05]  /*1740*/  BRA.U !UP5, `(.L_x_20) ;  /* 0x000000010d0c7547 */ /* 0x000fea000b800000 */
[----:B------:R-:W-:Y:S01]  /*1750*/  UCGABAR_WAIT ;  /* 0x0000000000007dc7 */ /* 0x000fe20008000000 */
[----:B------:R-:W-:Y:S01]  /*1760*/  CCTL.IVALL ;  /* 0x00000000ff00798f */ /* 0x000fe20002000000 */
[----:B------:R-:W-:Y:S05]  /*1770*/  BRA `(.L_x_21) ;  /* 0x0000000000047947 */ /* 0x000fea0003800000 */
.L_x_20:
[----:B------:R-:W-:Y:S06]  /*1780*/  BAR.SYNC.DEFER_BLOCKING 0x0 ;  /* 0x0000000000007b1d */ /* 0x000fec0000010000 */
.L_x_21:
[----:B------:R-:W-:Y:S05]  /*1790*/  BRA.U UP0, `(.L_x_22) ;  /* 0x0000001500607547 */ /* 0x000fea000b800000 */
[----:B------:R-:W1:Y:S01]  /*17a0*/  LDCU UR6, c[0x0][0x38c] ;  /* 0x00007180ff0677ac */ /* 0x000e620008000800 */
[----:B------:R-:W-:Y:S01]  /*17b0*/  PLOP3.LUT P1, PT, PT, PT, UP3, 0x80, 0x8 ;  /* 0x000000000008781c */ /* 0x000fe20003f2f038 */
[----:B------:R-:W-:Y:S01]  /*17c0*/  IMAD.MOV.U32 R12, RZ, RZ, 0x1 ;  /* 0x00000001ff0c7424 */ /* 0x000fe200078e00ff */
[----:B------:R-:W-:Y:S01]  /*17d0*/  ISETP.NE.AND P2, PT, R0, RZ, P3 ;  /* 0x000000ff0000720c */ /* 0x000fe20001f45270 */
[----:B------:R-:W-:Y:S01]  /*17e0*/  USHF.L.U32 UR7, UR25, 0x6, URZ ;  /* 0x0000000619077899 */ /* 0x000fe200080006ff */
[----:B------:R-:W-:Y:S01]  /*17f0*/  PLOP3.LUT P1, PT, P1, PT, PT, 0x8, 0x80 ;  /* 0x000000000080781c */ /* 0x000fe20000f2e170 */
[----:B------:R-:W-:Y:S01]  /*1800*/  UISETP.NE.AND UP1, UPT, UR18, URZ, UPT ;  /* 0x000000ff1200728c */ /* 0x000fe2000bf25270 */
[----:B------:R-:W-:Y:S01]  /*1810*/  CS2R R10, SRZ ;  /* 0x00000000000a7805 */ /* 0x000fe2000001ff00 */
[----:B------:R-:W-:Y:S01]  /*1820*/  USHF.L.U32 UR53, UR25, 0x7, URZ ;  /* 0x0000000719357899 */ /* 0x000fe200080006ff */
[----:B------:R-:W-:Y:S01]  /*1830*/  IMAD.MOV.U32 R9, RZ, RZ, RZ ;  /* 0x000000ffff097224 */ /* 0x000fe200078e00ff */
[----:B------:R-:W2:Y:S01]  /*1840*/  LDCU UR46, c[0x0][0x370] ;  /* 0x00006e00ff2e77ac */ /* 0x000ea20008000800 */
[----:B------:R-:W-:Y:S01]  /*1850*/  IMAD.MOV.U32 R8, RZ, RZ, 0x1 ;  /* 0x00000001ff087424 */ /* 0x000fe200078e00ff */
[----:B------:R-:W-:Y:S01]  /*1860*/  USEL UR31, UR52, 0x2, UP1 ;  /* 0x00000002341f7887 */ /* 0x000fe20008800000 */
[----:B------:R-:W3:Y:S01]  /*1870*/  LDCU.64 UR40, c[0x0][0x348] ;  /* 0x00006900ff2877ac */ /* 0x000ee20008000a00 */
[----:B-1----:R-:W-:-:S02]  /*1880*/  UIADD3 UR5, UPT, UPT, UR6, 0x7f, URZ ;  /* 0x0000007f06057890 */ /* 0x002fc4000fffe0ff */
[----:B------:R-:W-:Y:S02]  /*1890*/  UIADD3 UR54, UPT, UPT, UR6, 0xfe, URZ ;  /* 0x000000fe06367890 */ /* 0x000fe4000fffe0ff */
[----:B------:R-:W-:Y:S01]  /*18a0*/  USHF.R.S32.HI UR4, URZ, 0x1f, UR5 ;  /* 0x0000001fff047899 */ /* 0x000fe20008011405 */
[----:B------:R-:W1:Y:S03]  /*18b0*/  LDCU UR44, c[0x0][0x374] ;  /* 0x00006e80ff2c77ac */ /* 0x000e660008000800 */
[----:B------:R-:W-:Y:S02]  /*18c0*/  ULEA.HI UR4, UR4, UR5, URZ, 0x7 ;  /* 0x0000000504047291 */ /* 0x000fe4000f8f38ff */
[----:B------:R-:W-:Y:S02]  /*18d0*/  UIADD3 UR5, UPT, UPT, UR6, -0x1, URZ ;  /* 0xffffffff06057890 */ /* 0x000fe4000fffe0ff */
[----:B------:R-:W-:-:S02]  /*18e0*/  USHF.R.S32.HI UR49, URZ, 0x7, UR4 ;  /* 0x00000007ff317899 */ /* 0x000fc40008011404 */
[----:B------:R-:W-:Y:S02]  /*18f0*/  UISETP.GE.U32.AND UP2, UPT, UR5, -0xff, UPT ;  /* 0xffffff010500788c */ /* 0x000fe4000bf46070 */
[----:B------:R-:W-:Y:S02]  /*1900*/  UISETP.LT.U32.AND UP0, UPT, UR49, 0x4, UPT ;  /* 0x000000043100788c */ /* 0x000fe4000bf01070 */
[----:B------:R-:W-:Y:S02]  /*1910*/  ULOP3.LUT UR5, UR7, 0x40, URZ, 0xc0, !UPT ;  /* 0x0000004007057892 */ /* 0x000fe4000f8ec0ff */
[----:B------:R-:W-:Y:S02]  /*1920*/  USEL UR48, UR49, 0x4, UP0 ;  /* 0x0000000431307887 */ /* 0x000fe40008000000 */
[----:B------:R-:W-:Y:S02]  /*1930*/  ULOP3.LUT UR53, UR53, 0x80, URZ, 0xc0, !UPT ;  /* 0x0000008035357892 */ /* 0x000fe4000f8ec0ff */
[----:B------:R-:W-:-:S02]  /*1940*/  UIADD3 UR4, UPT, UPT, UR48, -0x1, URZ ;  /* 0xffffffff30047890 */ /* 0x000fc4000fffe0ff */
[----:B------:R-:W-:Y:S02]  /*1950*/  @UP2 UIADD3 UR4, UPT, UPT, UR48, URZ, URZ ;  /* 0x000000ff30042290 */ /* 0x000fe4000fffe0ff */
[----:B------:R-:W-:Y:S02]  /*1960*/  ULEA.HI UR51, UR30, UR5, URZ, 0x1a ;  /* 0x000000051e337291 */ /* 0x000fe4000f8fd0ff */
[----:B------:R-:W-:Y:S02]  /*1970*/  UIADD3 UR52, UPT, UPT, UR49, -UR48, URZ ;  /* 0x8000003031347290 */ /* 0x000fe4000fffe0ff */
[----:B------:R-:W-:Y:S02]  /*1980*/  UIADD3 UR37, UPT, UPT, UR4, 0x1, URZ ;  /* 0x0000000104257890 */ /* 0x000fe4000fffe0ff */
[----:B------:R-:W-:Y:S01]  /*1990*/  UIADD3 UR50, UPT, UPT, -UR4, URZ, URZ ;  /* 0x000000ff04327290 */ /* 0x000fe2000fffe1ff */
[----:B-123--:R-:W-:-:S11]  /*19a0*/  UMOV UR15, URZ ;  /* 0x000000ff000f7c82 */ /* 0x00efd60008000000 */
.L_x_44:
[----:B------:R-:W-:Y:S01]  /*19b0*/  UISETP.NE.AND UP0, UPT, UR47, URZ, UPT ;  /* 0x000000ff2f00728c */ /* 0x000fe2000bf05270 */
[----:B-1----:R-:W1:Y:S08]  /*19c0*/  S2UR UR47, SR_CgaCtaId ;  /* 0x00000000002f79c3 */ /* 0x002e700000008800 */
[----:B------:R-:W-:Y:S05]  /*19d0*/  BRA.U UP0, `(.L_x_23) ;  /* 0x0000000100347547 */ /* 0x000fea000b800000 */
[----:B------:R-:W2:Y:S01]  /*19e0*/  S2R R0, SR_CgaCtaId ;  /* 0x0000000000007919 */ /* 0x000ea20000008800 */
[----:B------:R-:W-:Y:S02]  /*19f0*/  MOV R3, 0x400 ;  /* 0x0000040000037802 */ /* 0x000fe40000000f00 */
[----:B------:R-:W-:Y:S02]  /*1a00*/  SHF.L.U32 R2, R8, 0x1f, RZ ;  /* 0x0000001f08027819 */ /* 0x000fe400000006ff */
[----:B--2---:R-:W-:-:S05]  /*1a10*/  LEA R0, R0, R3, 0x18 ;  /* 0x0000000300007211 */ /* 0x004fca00078ec0ff */
[----:B------:R-:W-:-:S04]  /*1a20*/  IMAD R3, R9, 0x8, R0 ;  /* 0x0000000809037824 */ /* 0x000fc800078e0200 */
[----:B------:R-:W2:Y:S02]  /*1a30*/  SYNCS.PHASECHK.TRANS64.TRYWAIT P0, [R3+URZ+0x100], R2 ;  /* 0x00010002030075a7 */ /* 0x000ea400080011ff */
[----:B--2---:R-:W-:Y:S05]  /*1a40*/  @!P0 BRA `(.L_x_24) ;  /* 0x0000008400a88947 */ /* 0x004fea0003800000 */
.L_x_151:
[----:B------:R-:W-:Y:S01]  /*1a50*/  VIADD R9, R9, 0x1 ;  /* 0x0000000109097836 */ /* 0x000fe20000000000 */
[----:B------:R2:W-:Y:S04]  /*1a60*/  SYNCS.ARRIVE.TRANS64.A1T0 RZ, [R3+URZ+0xf0], RZ ;  /* 0x0000f0ff03ff79a7 */ /* 0x0005e800081000ff */
[----:B------:R-:W-:-:S04]  /*1a70*/  ISETP.NE.AND P0, PT, R9, 0x2, PT ;  /* 0x000000020900780c */ /* 0x000fc80003f05270 */
[----:B------:R-:W-:Y:S02]  /*1a80*/  SEL R9, R9, RZ, P0 ;  /* 0x000000ff09097207 */ /* 0x000fe40000000000 */
[----:B--2---:R-:W-:-:S04]  /*1a90*/  SEL R3, RZ, 0x1, P0 ;  /* 0x00000001ff037807 */ /* 0x004fc80000000000 */
[----:B------:R-:W-:-:S07]  /*1aa0*/  LOP3.LUT R8, R8, R3, RZ, 0x3c, !PT ;  /* 0x0000000308087212 */ /* 0x000fce00078e3cff */
.L_x_23:
[----:B------:R-:W-:Y:S01]  /*1ab0*/  UMOV UR14, 0x400 ;  /* 0x00000400000e7882 */ /* 0x000fe20000000000 */
[----:B------:R-:W-:Y:S01]  /*1ac0*/  SHF.L.U32 R0, R12, 0x1f, RZ ;  /* 0x0000001f0c007819 */ /* 0x000fe200000006ff */
[----:B-1----:R-:W-:Y:S02]  /*1ad0*/  ULEA UR14, UR47, UR14, 0x18 ;  /* 0x0000000e2f0e7291 */ /* 0x002fe4000f8ec0ff */
[----:B------:R-:W-:Y:S02]  /*1ae0*/  UISETP.GE.U32.AND UP0, UPT, UR54, 0xff, UPT ;  /* 0x000000ff3600788c */ /* 0x000fe4000bf06070 */
[----:B------:R-:W-:Y:S02]  /*1af0*/  ULEA UR4, UR15, UR14, 0x3 ;  /* 0x0000000e0f047291 */ /* 0x000fe4000f8e18ff */
[----:B------:R-:W-:Y:S01]  /*1b00*/  ULEA UR19, UR24, UR53, 0x8 ;  /* 0x0000003518137291 */ /* 0x000fe2000f8e40ff */
[----:B------:R-:W-:-:S06]  /*1b10*/  UMOV UR13, URZ ;  /* 0x000000ff000d7c82 */ /* 0x000fcc0008000000 */
[----:B------:R1:W2:Y:S01]  /*1b20*/  SYNCS.PHASECHK.TRANS64.TRYWAIT P0, [UR4+0x20], R0 ;  /* 0x00002000ff0075a7 */ /* 0x0002a20008001104 */
[----:B------:R-:W-:-:S04]  /*1b30*/  ULEA.HI UR4, UR20, UR20, URZ, 0x1 ;  /* 0x0000001414047291 */ /* 0x000fc8000f8f08ff */
[----:B------:R-:W-:-:S04]  /*1b40*/  USHF.L.U32 UR4, UR4, 0x6, URZ ;  /* 0x0000000604047899 */ /* 0x000fc800080006ff */
[----:B------:R-:W-:-:S04]  /*1b50*/  ULOP3.LUT UR35, UR4, 0xffffff80, URZ, 0xc0, !UPT ;  /* 0xffffff8004237892 */ /* 0x000fc8000f8ec0ff */
[----:B------:R-:W-:Y:S01]  /*1b60*/  UIADD3 UR35, UPT, UPT, UR51, UR35, URZ ;  /* 0x0000002333237290 */ /* 0x000fe2000fffe0ff */
[----:B------:R-:W-:Y:S11]  /*1b70*/  BRA.U !UP0, `(.L_x_25) ;  /* 0x0000000108f87547 */ /* 0x000ff6000b800000 */
[----:B------:R-:W-:Y:S01]  /*1b80*/  UMOV UR21, UR50 ;  /* 0x0000003200157c82 */ /* 0x000fe20008000000 */
[----:B------:R-:W-:Y:S01]  /*1b90*/  UMOV UR4, UR15 ;  /* 0x0000000f00047c82 */ /* 0x000fe20008000000 */
[----:B------:R-:W-:-:S05]  /*1ba0*/  UMOV UR26, 0x40 ;  /* 0x00000040001a7882 */ /* 0x000fca0000000000 */
.L_x_31:
[----:B------:R-:W-:Y:S01]  /*1bb0*/  ULEA UR33, UR4, UR14, 0x3 ;  /* 0x0000000e04217291 */ /* 0x000fe2000f8e18ff */
[----:B------:R-:W-:Y:S01]  /*1bc0*/  @P3 MOV R2, 0x18000 ;  /* 0x0001800000023802 */ /* 0x000fe20000000f00 */
[----:B--2-4-:R-:W-:Y:S10]  /*1bd0*/  @P0 BRA `(.L_x_26) ;  /* 0x00000000000c0947 */ /* 0x014ff40003800000 */
[----:B------:R-:W-:-:S04]  /*1be0*/  SHF.L.U32 R3, R12, 0x1f, RZ ;  /* 0x0000001f0c037819 */ /* 0x000fc800000006ff */
[----:B------:R-:W2:Y:S02]  /*1bf0*/  SYNCS.PHASECHK.TRANS64.TRYWAIT P0, [UR33+0x20], R3 ;  /* 0x00002003ff0075a7 */ /* 0x000ea40008001121 */
[----:B--2---:R-:W-:Y:S05]  /*1c00*/  @!P0 BRA `(.L_x_27) ;  /* 0x00000084004c8947 */ /* 0x004fea0003800000 */
.L_x_26:
[----:B------:R2:W-:Y:S01]  /*1c10*/  @P3 SYNCS.ARRIVE.TRANS64 RZ, [UR33], R2 ;  /* 0x00000002ffff39a7 */ /* 0x0005e20008000021 */
[----:B------:R-:W-:Y:S02]  /*1c20*/  ULOP3.LUT UR5, UR31, 0x2, URZ, 0xfc, !UPT ;  /* 0x000000021f057892 */ /* 0x000fe4000f8efcff */
[----:B------:R-:W-:Y:S02]  /*1c30*/  UIADD3 UR21, UPT, UPT, UR21, 0x1, URZ ;  /* 0x0000000115157890 */ /* 0x000fe4000fffe0ff */
[----:B------:R-:W-:Y:S02]  /*1c40*/  UISETP.NE.AND UP0, UPT, UR5, 0x2, UPT ;  /* 0x000000020500788c */ /* 0x000fe4000bf05270 */
[----:B------:R-:W-:-:S07]  /*1c50*/  UISETP.NE.AND UP2, UPT, UR21, 0x1, UPT ;  /* 0x000000011500788c */ /* 0x000fce000bf45270 */
[----:B------:R-:W-:Y:S05]  /*1c60*/  BRA.U UP0, `(.L_x_28) ;  /* 0x0000000100047547 */ /* 0x000fea000b800000 */
[----:B------:R-:W-:Y:S05]  /*1c70*/  BPT.TRAP 0x1 ;  /* 0x000000040000795c */ /* 0x000fea0000300000 */
.L_x_28:
[----:B------:R-:W-:Y:S04]  /*1c80*/  BSSY.RECONVERGENT B0, `(.L_x_29) ;  /* 0x0000003000007945 */ /* 0x000fe80003800200 */
[----:B------:R-:W-:Y:S05]  /*1c90*/  @!P2 BRA `(.L_x_30) ;  /* 0x000000000004a947 */ /* 0x000fea0003800000 */
[----:B------:R-:W-:Y:S05]  /*1ca0*/  BPT.TRAP 0x1 ;  /* 0x000000040000795c */ /* 0x000fea0000300000 */
.L_x_30:
[----:B------:R-:W-:Y:S05]  /*1cb0*/  BSYNC.RECONVERGENT B0 ;  /* 0x0000000000007941 */ /* 0x000fea0003800200 */
.L_x_29:
[----:B------:R-:W-:Y:S02]  /*1cc0*/  UIADD3 UR5, UPT, UPT, UR4, 0x1, URZ ;  /* 0x0000000104057890 */ /* 0x000fe4000fffe0ff */
[----:B------:R-:W-:Y:S02]  /*1cd0*/  ULEA UR24, UR4, UR30, 0xd ;  /* 0x0000001e04187291 */ /* 0x000fe4000f8e68ff */
[----:B------:R-:W-:Y:S02]  /*1ce0*/  UISETP.NE.AND UP0, UPT, UR5, 0x4, UPT ;  /* 0x000000040500788c */ /* 0x000fe4000bf05270 */
[----:B------:R-:W-:Y:S02]  /*1cf0*/  ULEA UR24, UR24, UR14, 0x1 ;  /* 0x0000000e18187291 */ /* 0x000fe4000f8e08ff */
[----:B------:R-:W-:Y:S02]  /*1d00*/  USEL UR6, URZ, 0x1, UP0 ;  /* 0x00000001ff067887 */ /* 0x000fe40008000000 */
[----:B------:R-:W-:-:S02]  /*1d10*/  USEL UR15, UR5, URZ, UP0 ;  /* 0x000000ff050f7287 */ /* 0x000fc40008000000 */
[----:B------:R-:W-:Y:S02]  /*1d20*/  ULEA UR8, UR4, UR14, 0xf ;  /* 0x0000000e04087291 */ /* 0x000fe4000f8e78ff */
[----:B------:R-:W-:Y:S01]  /*1d30*/  ULEA UR5, UR15, UR14, 0x3 ;  /* 0x0000000e0f057291 */ /* 0x000fe2000f8e18ff */
[----:B------:R-:W-:Y:S01]  /*1d40*/  LOP3.LUT R12, R12, UR6, RZ, 0x3c, !PT ;  /* 0x000000060c0c7c12 */ /* 0x000fe2000f8e3cff */
[----:B------:R-:W-:Y:S02]  /*1d50*/  UIADD3 UR6, UP1, UPT, UR40, 0x80, URZ ;  /* 0x0000008028067890 */ /* 0x000fe4000ff3e0ff */
[----:B------:R-:W-:Y:S01]  /*1d60*/  UIADD3 UR4, UP0, UPT, UR40, 0x180, URZ ;  /* 0x0000018028047890 */ /* 0x000fe2000ff1e0ff */
[----:B-1----:R-:W-:Y:S01]  /*1d70*/  SHF.L.U32 R0, R12, 0x1f, RZ ;  /* 0x0000001f0c007819 */ /* 0x002fe200000006ff */
[----:B------:R-:W-:Y:S02]  /*1d80*/  UIADD3 UR34, UPT, UPT, UR26, -0x40, URZ ;  /* 0xffffffc01a227890 */ /* 0x000fe4000fffe0ff */
[----:B------:R-:W-:Y:S01]  /*1d90*/  ULOP3.LUT UR33, UR33, 0xfefffff8, URZ, 0xc0, !UPT ;  /* 0xfefffff821217892 */ /* 0x000fe2000f8ec0ff */
[----:B------:R3:W4:Y:S01]  /*1da0*/  SYNCS.PHASECHK.TRANS64.TRYWAIT P0, [UR5+0x20], R0 ;  /* 0x00002000ff0075a7 */ /* 0x0007220008001105 */
[----:B------:R-:W-:-:S02]  /*1db0*/  UIADD3.X UR7, UPT, UPT, URZ, UR41, URZ, UP1, !UPT ;  /* 0x00000029ff077290 */ /* 0x000fc40008ffe4ff */
[----:B------:R-:W-:Y:S02]  /*1dc0*/  UIADD3 UR32, UPT, UPT, UR24, 0x8400, URZ ;  /* 0x0000840018207890 */ /* 0x000fe4000fffe0ff */
[----:B------:R-:W-:Y:S02]  /*1dd0*/  UPRMT UR13, URZ, 0x5410, UR29 ;  /* 0x00005410ff0d7896 */ /* 0x000fe4000800001d */
[----:B------:R-:W-:Y:S02]  /*1de0*/  UIADD3 UR24, UPT, UPT, UR24, 0xa400, URZ ;  /* 0x0000a40018187890 */ /* 0x000fe4000fffe0ff */
[----:B------:R-:W-:Y:S02]  /*1df0*/  UIADD3.X UR5, UPT, UPT, URZ, UR41, URZ, UP0, !UPT ;  /* 0x00000029ff057290 */ /* 0x000fe400087fe4ff */
[----:B------:R-:W-:Y:S02]  /*1e00*/  UIADD3 UR16, UPT, UPT, UR8, 0x18400, URZ ;  /* 0x0001840008107890 */ /* 0x000fe4000fffe0ff */
[----:B------:R-:W-:Y:S01]  /*1e10*/  UIADD3 UR8, UPT, UPT, UR8, 0x1c400, URZ ;  /* 0x0001c40008087890 */ /* 0x000fe2000fffe0ff */
[----:B------:R-:W-:Y:S01]  /*1e20*/  UMOV UR22, 0x0 ;  /* 0x0000000000167882 */ /* 0x000fe20000000000 */
[----:B------:R-:W-:Y:S01]  /*1e30*/  UMOV UR23, 0x10000000 ;  /* 0x1000000000177882 */ /* 0x000fe20000000000 */
[----:B------:R-:W-:Y:S01]  /*1e40*/  UMOV UR27, UR35 ;  /* 0x00000023001b7c82 */ /* 0x000fe20008000000 */
[----:B------:R-:W-:Y:S01]  /*1e50*/  UMOV UR28, UR36 ;  /* 0x00000024001c7c82 */ /* 0x000fe20008000000 */
[----:B------:R-:W-:Y:S01]  /*1e60*/  UMOV UR25, UR33 ;  /* 0x0000002100197c82 */ /* 0x000fe20008000000 */
[----:B------:R-:W-:Y:S01]  /*1e70*/  UMOV UR20, UR36 ;  /* 0x0000002400147c82 */ /* 0x000fe20008000000 */
[----:B------:R-:W-:Y:S01]  /*1e80*/  UMOV UR17, UR33 ;  /* 0x0000002100117c82 */ /* 0x000fe20008000000 */
[----:B------:R-:W-:Y:S01]  /*1e90*/  UMOV UR18, UR34 ;  /* 0x0000002200127c82 */ /* 0x000fe20008000000 */
[----:B------:R-:W-:Y:S01]  /*1ea0*/  UTMALDG.3D.MULTICAST.2CTA [UR32], [UR6], UR13, desc[UR22] ;  /* 0x00001620060073b4 */ /* 0x000fe2000821180d */
[----:B------:R-:W-:Y:S01]  /*1eb0*/  UMOV UR10, UR26 ;  /* 0x0000001a000a7c82 */ /* 0x000fe20008000000 */
[----:B------:R-:W-:Y:S01]  /*1ec0*/  UMOV UR11, UR19 ;  /* 0x00000013000b7c82 */ /* 0x000fe20008000000 */
[----:B------:R-:W-:Y:S01]  /*1ed0*/  UMOV UR12, UR36 ;  /* 0x00000024000c7c82 */ /* 0x000fe20008000000 */
[----:B------:R-:W-:Y:S01]  /*1ee0*/  UMOV UR9, UR33 ;  /* 0x0000002100097c82 */ /* 0x000fe20008000000 */
[----:B------:R1:W-:Y:S01]  /*1ef0*/  UTMALDG.3D.MULTICAST.2CTA [UR24], [UR6], UR13, desc[UR22] ;  /* 0x00001618060073b4 */ /* 0x0003e2000821180d */
[----:B------:R-:W-:Y:S01]  /*1f00*/  UTMALDG.3D.2CTA [UR16], [UR4], desc[UR22] ;  /* 0x00001610040075b4 */ /* 0x000fe20008211000 */
[----:B------:R2:W-:Y:S01]  /*1f10*/  UTMALDG.3D.2CTA [UR8], [UR4], desc[UR22] ;  /* 0x00001608040075b4 */ /* 0x0005e20008211000 */
[----:B-1----:R-:W-:Y:S01]  /*1f20*/  UIADD3 UR26, UPT, UPT, UR26, 0x80, URZ ;  /* 0x000000801a1a7890 */ /* 0x002fe2000fffe0ff */
[----:B------:R-:W-:Y:S01]  /*1f30*/  UMOV UR13, UR37 ;  /* 0x00000025000d7c82 */ /* 0x000fe20008000000 */
[----:B--2---:R-:W-:Y:S01]  /*1f40*/  UMOV UR4, UR15 ;  /* 0x0000000f00047c82 */ /* 0x004fe20008000000 */
[----:B---3--:R-:W-:Y:S09]  /*1f50*/  BRA.U UP2, `(.L_x_31) ;  /* 0xfffffffd02147547 */ /* 0x008ff2000b83ffff */
.L_x_25:
[----:B------:R-:W-:Y:S01]  /*1f60*/  ULEA UR4, UR15, UR14, 0x3 ;  /* 0x0000000e0f047291 */ /* 0x000fe2000f8e18ff */
[----:B-1----:R-:W-:Y:S01]  /*1f70*/  SHF.L.U32 R0, R12, 0x1f, RZ ;  /* 0x0000001f0c007819 */ /* 0x002fe200000006ff */
[----:B------:R-:W-:Y:S01]  /*1f80*/  @!P1 SYNCS.ARRIVE.TRANS64.A1T0 RZ, [UR14+0x88], RZ ;  /* 0x000088ffffff99a7 */ /* 0x000fe2000810000e */
[----:B------:R-:W-:-:S06]  /*1f90*/  UISETP.GT.AND UP0, UPT, UR49, UR48, UPT ;  /* 0x000000303100728c */ /* 0x000fcc000bf04270 */
[----:B------:R1:W3:Y:S03]  /*1fa0*/  SYNCS.PHASECHK.TRANS64.TRYWAIT P1, [UR4+0x20], R0 ;  /* 0x00002000ff0075a7 */ /* 0x0002e60008021104 */
[----:B------:R-:W-:Y:S05]  /*1fb0*/  BRA.U !UP0, `(.L_x_32) ;  /* 0x0000000508047547 */ /* 0x000fea000b800000 */
[----:B------:R-:W-:Y:S01]  /*1fc0*/  UIADD3 UR21, UPT, UPT, UR52, UR13, URZ ;  /* 0x0000000d34157290 */ /* 0x000fe2000fffe0ff */
[----:B------:R-:W-:-:S11]  /*1fd0*/  UMOV UR6, UR15 ;  /* 0x0000000f00067c82 */ /* 0x000fd60008000000 */
.L_x_40:
[----:B------:R-:W-:Y:S01]  /*1fe0*/  ULEA UR7, UR6, UR14, 0x3 ;  /* 0x0000000e06077291 */ /* 0x000fe2000f8e18ff */
[----:B---3--:R-:W-:Y:S01]  /*1ff0*/  @P3 MOV R2, 0x18000 ;  /* 0x0001800000023802 */ /* 0x008fe20000000f00 */
[----:B--23--:R-:W-:Y:S10]  /*2000*/  @P1 BRA `(.L_x_33) ;  /* 0x00000000000c1947 */ /* 0x00cff40003800000 */
[----:B------:R-:W-:-:S04]  /*2010*/  SHF.L.U32 R3, R12, 0x1f, RZ ;  /* 0x0000001f0c037819 */ /* 0x000fc800000006ff */
[----:B--2-4-:R-:W2:Y:S02]  /*2020*/  SYNCS.PHASECHK.TRANS64.TRYWAIT P0, [UR7+0x20], R3 ;  /* 0x00002003ff0075a7 */ /* 0x014ea40008001107 */
[----:B--2---:R-:W-:Y:S05]  /*2030*/  @!P0 BRA `(.L_x_34) ;  /* 0x0000008000588947 */ /* 0x004fea0003800000 */
.L_x_33:
[----:B------:R3:W-:Y:S01]  /*2040*/  @P3 SYNCS.ARRIVE.TRANS64 RZ, [UR7], R2 ;  /* 0x00000002ffff39a7 */ /* 0x0007e20008000007 */
[----:B------:R-:W-:-:S04]  /*2050*/  ULOP3.LUT UR4, UR31, 0x2, URZ, 0xfc, !UPT ;  /* 0x000000021f047892 */ /* 0x000fc8000f8efcff */
[----:B------:R-:W-:-:S09]  /*2060*/  UISETP.NE.AND UP0, UPT, UR4, 0x2, UPT ;  /* 0x000000020400788c */ /* 0x000fd2000bf05270 */
[----:B------:R-:W-:Y:S05]  /*2070*/  BRA.U UP0, `(.L_x_35) ;  /* 0x0000000100047547 */ /* 0x000fea000b800000 */
[----:B------:R-:W-:Y:S05]  /*2080*/  BPT.TRAP 0x1 ;  /* 0x000000040000795c */ /* 0x000fea0000300000 */
.L_x_35:
[----:B------:R-:W-:Y:S04]  /*2090*/  BSSY.RECONVERGENT B0, `(.L_x_36) ;  /* 0x0000003000007945 */ /* 0x000fe80003800200 */
[----:B------:R-:W-:Y:S05]  /*20a0*/  @!P2 BRA `(.L_x_37) ;  /* 0x000000000004a947 */ /* 0x000fea0003800000 */
[----:B------:R-:W-:Y:S05]  /*20b0*/  BPT.TRAP 0x1 ;  /* 0x000000040000795c */ /* 0x000fea0000300000 */
.L_x_37:
[----:B------:R-:W-:Y:S05]  /*20c0*/  BSYNC.RECONVERGENT B0 ;  /* 0x0000000000007941 */ /* 0x000fea0003800200 */
.L_x_36:
[----:B------:R-:W-:Y:S01]  /*20d0*/  UIADD3 UR4, UPT, UPT, UR6, 0x1, URZ ;  /* 0x0000000106047890 */ /* 0x000fe2000fffe0ff */
[----:B------:R-:W-:Y:S01]  /*20e0*/  BSSY.RECONVERGENT B0, `(.L_x_38) ;  /* 0x000002a000007945 */ /* 0x000fe20003800200 */
[----:B--2-4-:R-:W-:Y:S02]  /*20f0*/  ELECT P0, URZ, PT ;  /* 0x0000000000ff782f */ /* 0x014fe40003800000 */
[----:B------:R-:W-:-:S04]  /*2100*/  UISETP.NE.AND UP0, UPT, UR4, 0x4, UPT ;  /* 0x000000040400788c */ /* 0x000fc8000bf05270 */
[----:B------:R-:W-:Y:S02]  /*2110*/  USEL UR5, URZ, 0x1, UP0 ;  /* 0x00000001ff057887 */ /* 0x000fe40008000000 */
[----:B------:R-:W-:-:S04]  /*2120*/  USEL UR15, UR4, URZ, UP0 ;  /* 0x000000ff040f7287 */ /* 0x000fc80008000000 */
[----:B------:R-:W-:Y:S01]  /*2130*/  ULEA UR4, UR15, UR14, 0x3 ;  /* 0x0000000e0f047291 */ /* 0x000fe2000f8e18ff */
[----:B------:R-:W-:-:S04]  /*2140*/  LOP3.LUT R12, R12, UR5, RZ, 0x3c, !PT ;  /* 0x000000050c0c7c12 */ /* 0x000fc8000f8e3cff */
[----:B-1----:R-:W-:-:S04]  /*2150*/  SHF.L.U32 R0, R12, 0x1f, RZ ;  /* 0x0000001f0c007819 */ /* 0x002fc800000006ff */
[----:B------:R1:W2:Y:S01]  /*2160*/  SYNCS.PHASECHK.TRANS64.TRYWAIT P1, [UR4+0x20], R0 ;  /* 0x00002000ff0075a7 */ /* 0x0002a20008021104 */
[----:B------:R-:W-:Y:S05]  /*2170*/  @!P0 BRA `(.L_x_39) ;  /* 0x0000000000808947 */ /* 0x000fea0003800000 */
[----:B------:R-:W-:Y:S02]  /*2180*/  ULEA UR24, UR6, UR30, 0xd ;  /* 0x0000001e06187291 */ /* 0x000fe4000f8e68ff */
[----:B------:R-:W-:Y:S02]  /*2190*/  UIADD3 UR4, UP1, UPT, UR40, 0x80, URZ ;  /* 0x0000008028047890 */ /* 0x000fe4000ff3e0ff */
[----:B------:R-:W-:Y:S02]  /*21a0*/  ULEA UR24, UR24, UR14, 0x1 ;  /* 0x0000000e18187291 */ /* 0x000fe4000f8e08ff */
[----:B------:R-:W-:Y:S02]  /*21b0*/  USHF.L.U32 UR34, UR13, 0x7, URZ ;  /* 0x000000070d227899 */ /* 0x000fe400080006ff */
[----:B------:R-:W-:Y:S02]  /*21c0*/  ULEA UR8, UR6, UR14, 0xf ;  /* 0x0000000e06087291 */ /* 0x000fe4000f8e78ff */
[----:B------:R-:W-:-:S02]  /*21d0*/  UIADD3 UR22, UP0, UPT, UR40, 0x180, URZ ;  /* 0x0000018028167890 */ /* 0x000fc4000ff1e0ff */
[----:B------:R-:W-:Y:S02]  /*21e0*/  ULOP3.LUT UR33, UR7, 0xfefffff8, URZ, 0xc0, !UPT ;  /* 0xfefffff807217892 */ /* 0x000fe4000f8ec0ff */
[----:B------:R-:W-:Y:S02]  /*21f0*/  UIADD3.X UR5, UPT, UPT, URZ, UR41, URZ, UP1, !UPT ;  /* 0x00000029ff057290 */ /* 0x000fe40008ffe4ff */
[----:B------:R-:W-:Y:S02]  /*2200*/  UIADD3 UR32, UPT, UPT, UR24, 0x8400, URZ ;  /* 0x0000840018207890 */ /* 0x000fe4000fffe0ff */
[----:B------:R-:W-:Y:S02]  /*2210*/  UPRMT UR10, URZ, 0x5410, UR29 ;  /* 0x00005410ff0a7896 */ /* 0x000fe4000800001d */
[----:B------:R-:W-:Y:S02]  /*2220*/  UIADD3 UR26, UPT, UPT, UR34, 0x40, URZ ;  /* 0x00000040221a7890 */ /* 0x000fe4000fffe0ff */
[----:B------:R-:W-:-:S02]  /*2230*/  UIADD3 UR24, UPT, UPT, UR24, 0xa400, URZ ;  /* 0x0000a40018187890 */ /* 0x000fc4000fffe0ff */
        /* <DEDUP_REMOVED lines=13> */
[----:B------:R-:W-:Y:S01]  /*2310*/  UMOV UR12, UR36 ;  /* 0x00000024000c7c82 */ /* 0x000fe20008000000 */
[----:B------:R-:W-:Y:S01]  /*2320*/  UMOV UR9, UR33 ;  /* 0x0000002100097c82 */ /* 0x000fe20008000000 */
[----:B------:R4:W-:Y:S01]  /*2330*/  UTMALDG.3D.MULTICAST.2CTA [UR24], [UR4], UR10, desc[UR38] ;  /* 0x00002618040073b4 */ /* 0x0009e2000821180a */
[----:B------:R1:W-:Y:S01]  /*2340*/  UTMALDG.3D.2CTA [UR16], [UR22], desc[UR38] ;  /* 0x00002610160075b4 */ /* 0x0003e20008211000 */
[----:B----4-:R-:W-:-:S02]  /*2350*/  UMOV UR10, UR26 ;  /* 0x0000001a000a7c82 */ /* 0x010fc40008000000 */
[----:B------:R1:W-:Y:S02]  /*2360*/  UTMALDG.3D.2CTA [UR8], [UR22], desc[UR38] ;  /* 0x00002608160075b4 */ /* 0x0003e40008211000 */
[----:B-1----:R-:W-:Y:S01]  /*2370*/  NOP ;  /* 0x0000000000007918 */ /* 0x002fe20000000000 */
.L_x_39:
[----:B------:R-:W-:Y:S05]  /*2380*/  BSYNC.RECONVERGENT B0 ;  /* 0x0000000000007941 */ /* 0x000fea0003800200 */
.L_x_38:
[----:B------:R-:W-:Y:S01]  /*2390*/  UIADD3 UR13, UPT, UPT, UR13, 0x1, URZ ;  /* 0x000000010d0d7890 */ /* 0x000fe2000fffe0ff */
[----:B------:R-:W-:-:S03]  /*23a0*/  UMOV UR6, UR15 ;  /* 0x0000000f00067c82 */ /* 0x000fc60008000000 */
[----:B------:R-:W-:-:S09]  /*23b0*/  UISETP.NE.AND UP0, UPT, UR13, UR21, UPT ;  /* 0x000000150d00728c */ /* 0x000fd2000bf05270 */
[----:B------:R-:W-:Y:S05]  /*23c0*/  BRA.U UP0, `(.L_x_40) ;  /* 0xfffffffd00047547 */ /* 0x000fea000b83ffff */
.L_x_32:
[C---:B------:R-:W-:Y:S01]  /*23d0*/  LEA R3, R11.reuse, UR14, 0x3 ;  /* 0x0000000e0b037c11 */ /* 0x040fe2000f8e18ff */
[----:B------:R-:W-:Y:S01]  /*23e0*/  NOP ;  /* 0x0000000000007918 */ /* 0x000fe20000000000 */
[----:B-1----:R-:W-:Y:S02]  /*23f0*/  SHF.L.U32 R0, R10, 0x1f, RZ ;  /* 0x0000001f0a007819 */ /* 0x002fe400000006ff */
[----:B------:R-:W-:Y:S02]  /*2400*/  LEA R5, R11, UR14, 0x4 ;  /* 0x0000000e0b057c11 */ /* 0x000fe4000f8e20ff */
[----:B--2-4-:R-:W1:Y:S02]  /*2410*/  SYNCS.PHASECHK.TRANS64.TRYWAIT P0, [R3+URZ+0x90], R0 ;  /* 0x00009000030075a7 */ /* 0x014e6400080011ff */
[----:B-1----:R-:W-:Y:S05]  /*2420*/  @!P0 BRA `(.L_x_41) ;  /* 0x0000007c00748947 */ /* 0x002fea0003800000 */
.L_x_154:
[----:B------:R-:W2:Y:S01]  /*2430*/  LDS.128 R4, [R5+0x120] ;  /* 0x0001200005047984 */ /* 0x000ea20000000c00 */
[----:B------:R-:W-:Y:S01]  /*2440*/  UISETP.GE.AND UP0, UPT, UR45, 0x1, UPT ;  /* 0x000000012d00788c */ /* 0x000fe2000bf06270 */
[----:B------:R-:W-:Y:S01]  /*2450*/  @!PT LDS RZ, [RZ] ;  /* 0x00000000fffff984 */ /* 0x000fe20000000800 */
[----:B------:R-:W-:Y:S01]  /*2460*/  @!PT LDS RZ, [RZ] ;  /* 0x00000000fffff984 */ /* 0x000fe20000000800 */
[----:B------:R-:W-:Y:S01]  /*2470*/  @!PT LDS RZ, [RZ] ;  /* 0x00000000fffff984 */ /* 0x000fe20000000800 */
[----:B------:R-:W-:Y:S01]  /*2480*/  @!PT LDS RZ, [RZ] ;  /* 0x00000000fffff984 */ /* 0x000fe20000000800 */
[----:B------:R4:W-:Y:S06]  /*2490*/  MEMBAR.ALL.CTA ;  /* 0x0000000000007992 */ /* 0x0009ec0000008000 */
[----:B----4-:R-:W4:Y:S01]  /*24a0*/  FENCE.VIEW.ASYNC.S ;  /* 0x00000000000073c6 */ /* 0x010f220000000000 */
[----:B--2---:R-:W-:-:S13]  /*24b0*/  LOP3.LUT P0, RZ, R6, 0x1, RZ, 0xc0, !PT ;  /* 0x0000000106ff7812 */ /* 0x004fda000780c0ff */
[----:B----4-:R-:W-:Y:S01]  /*24c0*/  VOTEU.ANY UP1, P0 ;  /* 0x0000000000ff7886 */ /* 0x010fe20000020100 */
[----:B------:R-:W-:-:S13]  /*24d0*/  PLOP3.LUT P0, PT, PT, PT, UP1, 0x80, 0x8 ;  /* 0x000000000008781c */ /* 0x000fda0003f0f018 */
[----:B-1----:R-:W-:Y:S02]  /*24e0*/  @P0 LOP3.LUT R0, R5, 0xffff, RZ, 0xc0, !PT ;  /* 0x0000ffff05000812 */ /* 0x002fe400078ec0ff */
[----:B---3--:R-:W-:Y:S02]  /*24f0*/  @P0 MOV R2, R4 ;  /* 0x0000000400020202 */ /* 0x008fe40000000f00 */
[----:B------:R-:W-:Y:S01]  /*2500*/  @P0 R2UR UR5, R0 ;  /* 0x00000000000502ca */ /* 0x000fe200000e0000 */
[----:B------:R-:W-:Y:S01]  /*2510*/  VIADD R0, R3, 0xa0 ;  /* 0x000000a003007836 */ /* 0x000fe20000000000 */
[----:B------:R-:W-:Y:S02]  /*2520*/  @P0 SHF.R.U32.HI R4, RZ, 0x10, R5 ;  /* 0x00000010ff040819 */ /* 0x000fe40000011605 */
[----:B------:R-:W-:Y:S02]  /*2530*/  @P0 R2UR UR6, R2 ;  /* 0x00000000020602ca */ /* 0x000fe400000e0000 */
[----:B------:R-:W-:-:S02]  /*2540*/  PRMT R0, RZ, 0x654, R0 ;  /* 0x00000654ff007816 */ /* 0x000fc40000000000 */
[----:B------:R-:W-:Y:S02]  /*2550*/  @P0 R2UR UR4, R4 ;  /* 0x00000000040402ca */ /* 0x000fe400000e0000 */
[----:B------:R1:W-:Y:S03]  /*2560*/  SYNCS.ARRIVE.TRANS64.RED.A1T0 RZ, [R0+URZ], RZ ;  /* 0x000000ff00ff79a7 */ /* 0x0003e600081004ff */
[----:B------:R-:W-:-:S04]  /*2570*/  @UP1 UMOV UR42, UR5 ;  /* 0x00000005002a1c82 */ /* 0x000fc80008000000 */
[----:B------:R-:W-:-:S04]  /*2580*/  @UP1 UMOV UR43, UR6 ;  /* 0x00000006002b1c82 */ /* 0x000fc80008000000 */
[----:B------:R-:W-:Y:S01]  /*2590*/  @UP1 UMOV UR36, UR4 ;  /* 0x0000000400241c82 */ /* 0x000fe20008000000 */
[----:B------:R-:W-:Y:S05]  /*25a0*/  BRA.U !UP0, `(.L_x_42) ;  /* 0x0000000108d47547 */ /* 0x000fea000b800000 */
[----:B------:R-:W2:Y:S01]  /*25b0*/  LDCU.128 UR16, c[0x0][0xb10] ;  /* 0x00016200ff1077ac */ /* 0x000ea20008000c00 */
[----:B------:R-:W3:Y:S01]  /*25c0*/  LDCU UR23, c[0x0][0xb20] ;  /* 0x00016400ff1777ac */ /* 0x000ee20008000800 */
[----:B------:R-:W4:Y:S01]  /*25d0*/  LDCU UR22, c[0x0][0xb0c] ;  /* 0x00016180ff1677ac */ /* 0x000f220008000800 */
[----:B------:R-:W1:Y:S01]  /*25e0*/  LDCU.64 UR8, c[0x0][0xb28] ;  /* 0x00016500ff0877ac */ /* 0x000e620008000a00 */
[----:B------:R-:W-:Y:S02]  /*25f0*/  UISETP.NE.AND UP3, UPT, UR45, 0x1, UPT ;  /* 0x000000012d00788c */ /* 0x000fe4000bf65270 */
[----:B--2---:R-:W-:Y:S02]  /*2600*/  UIMAD.WIDE.U32 UR6, UR44, UR19, URZ ;  /* 0x000000132c0672a5 */ /* 0x004fe4000f8e00ff */
[----:B------:R-:W-:Y:S02]  /*2610*/  UIMAD.WIDE.U32 UR4, UR46, UR16, URZ ;  /* 0x000000102e0472a5 */ /* 0x000fe4000f8e00ff */
[----:B------:R-:W-:-:S02]  /*2620*/  UISETP.NE.AND UP0, UPT, UR18, 0x1, UPT ;  /* 0x000000011200788c */ /* 0x000fc4000bf05270 */
[----:B------:R-:W-:Y:S01]  /*2630*/  UIMAD.WIDE.U32 UR20, UR42, UR19, URZ ;  /* 0x000000132a1472a5 */ /* 0x000fe2000f8e00ff */
[----:B------:R-:W-:Y:S02]  /*2640*/  UMOV UR6, UR7 ;  /* 0x0000000700067c82 */ /* 0x000fe40008000000 */
[----:B------:R-:W-:Y:S01]  /*2650*/  UMOV UR4, UR5 ;  /* 0x0000000500047c82 */ /* 0x000fe20008000000 */
[----:B---3--:R-:W-:Y:S02]  /*2660*/  USHF.R.U32.HI UR6, URZ, UR23, UR6 ;  /* 0x00000017ff067299 */ /* 0x008fe40008011606 */
[----:B----4-:R-:W-:Y:S02]  /*2670*/  UISETP.NE.AND UP2, UPT, UR22, 0x1, UPT ;  /* 0x000000011600788c */ /* 0x010fe4000bf45270 */
[----:B------:R-:W-:Y:S02]  /*2680*/  USHF.R.U32.HI UR4, URZ, UR17, UR4 ;  /* 0x00000011ff047299 */ /* 0x000fe40008011604 */
[----:B------:R-:W-:-:S02]  /*2690*/  USEL UR5, UR44, UR6, !UP0 ;  /* 0x000000062c057287 */ /* 0x000fc4000c000000 */
[----:B------:R-:W-:Y:S02]  /*26a0*/  USEL UR6, UR46, UR4, !UP2 ;  /* 0x000000042e067287 */ /* 0x000fe4000d000000 */
[----:B-1----:R-:W-:Y:S01]  /*26b0*/  UIMAD.WIDE.U32 UR10, UR5, UR8, URZ ;  /* 0x00000008050a72a5 */ /* 0x002fe2000f8e00ff */
[----:B------:R-:W-:Y:S01]  /*26c0*/  UMOV UR4, UR21 ;  /* 0x0000001500047c82 */ /* 0x000fe20008000000 */
[----:B------:R-:W-:Y:S02]  /*26d0*/  UIMAD.WIDE.U32 UR12, UR43, UR16, URZ ;  /* 0x000000102b0c72a5 */ /* 0x000fe4000f8e00ff */
[----:B------:R-:W-:-:S03]  /*26e0*/  UIMAD.WIDE.U32 UR20, UR6, UR8, URZ ;  /* 0x00000008061472a5 */ /* 0x000fc6000f8e00ff */
[----:B------:R-:W-:Y:S01]  /*26f0*/  UMOV UR10, UR11 ;  /* 0x0000000b000a7c82 */ /* 0x000fe20008000000 */
[----:B------:R-:W-:Y:S02]  /*2700*/  USHF.R.U32.HI UR4, URZ, UR23, UR4 ;  /* 0x00000017ff047299 */ /* 0x000fe40008011604 */
[----:B------:R-:W-:Y:S01]  /*2710*/  @UP3 USHF.R.U32.HI UR5, URZ, UR9, UR10 ;  /* 0x00000009ff053299 */ /* 0x000fe2000801160a */
[----:B------:R-:W-:Y:S01]  /*2720*/  UMOV UR12, UR13 ;  /* 0x0000000d000c7c82 */ /* 0x000fe20008000000 */
[----:B------:R-:W-:Y:S01]  /*2730*/  UMOV UR20, UR21 ;  /* 0x0000001500147c82 */ /* 0x000fe20008000000 */
[----:B------:R-:W-:Y:S02]  /*2740*/  USHF.R.U32.HI UR17, URZ, UR17, UR12 ;  /* 0x00000011ff117299 */ /* 0x000fe4000801160c */
[----:B------:R-:W-:Y:S02]  /*2750*/  USEL UR4, UR42, UR4, !UP0 ;  /* 0x000000042a047287 */ /* 0x000fe4000c000000 */
[----:B------:R-:W-:-:S02]  /*2760*/  @UP3 USHF.R.U32.HI UR6, URZ, UR9, UR20 ;  /* 0x00000009ff063299 */ /* 0x000fc40008011614 */
[----:B------:R-:W-:Y:S02]  /*2770*/  UIMAD UR7, UR45, UR5, URZ ;  /* 0x000000052d0772a4 */ /* 0x000fe4000f8e02ff */
[----:B------:R-:W-:Y:S02]  /*2780*/  USEL UR5, UR43, UR17, !UP2 ;  /* 0x000000112b057287 */ /* 0x000fe4000d000000 */
[----:B------:R-:W-:Y:S02]  /*2790*/  UIMAD UR10, UR45, UR6, URZ ;  /* 0x000000062d0a72a4 */ /* 0x000fe4000f8e02ff */
[----:B------:R-:W-:Y:S02]  /*27a0*/  UISETP.GE.AND UP0, UPT, UR4, UR7, UPT ;  /* 0x000000070400728c */ /* 0x000fe4000bf06270 */
[----:B------:R-:W-:Y:S02]  /*27b0*/  UIMAD.WIDE.U32 UR12, UR4, UR8, URZ ;  /* 0x00000008040c72a5 */ /* 0x000fe4000f8e00ff */
[----:B------:R-:W-:-:S02]  /*27c0*/  UISETP.GE.OR UP0, UPT, UR5, UR10, UP0 ;  /* 0x0000000a0500728c */ /* 0x000fc40008706670 */
        /* <DEDUP_REMOVED lines=19> */
.L_x_42:
[----:B------:R-:W2:Y:S02]  /*2900*/  LDCU UR4, c[0x0][0xb30] ;  /* 0x00016600ff0477ac */ /* 0x000ea40008000800 */
[----:B--2---:R-:W-:-:S09]  /*2910*/  UISETP.NE.AND UP0, UPT, UR4, 0x1, UPT ;  /* 0x000000010400788c */ /* 0x004fd2000bf05270 */
[----:B------:R-:W-:Y:S05]  /*2920*/  BRA.U UP0, `(.L_x_43) ;  /* 0x0000000100447547 */ /* 0x000fea000b800000 */
[----:B------:R-:W2:Y:S01]  /*2930*/  LDCU.128 UR8, c[0x0][0xb10] ;  /* 0x00016200ff0877ac */ /* 0x000ea20008000c00 */
[----:B------:R-:W3:Y:S01]  /*2940*/  LDCU UR12, c[0x0][0xb0c] ;  /* 0x00016180ff0c77ac */ /* 0x000ee20008000800 */
[----:B------:R-:W4:Y:S01]  /*2950*/  LDCU UR13, c[0x0][0xb20] ;  /* 0x00016400ff0d77ac */ /* 0x000f220008000800 */
[----:B--2---:R-:W-:Y:S02]  /*2960*/  UIMAD.WIDE.U32 UR6, UR43, UR8, URZ ;  /* 0x000000082b0672a5 */ /* 0x004fe4000f8e00ff */
[----:B------:R-:W-:Y:S02]  /*2970*/  UIMAD.WIDE.U32 UR4, UR42, UR11, URZ ;  /* 0x0000000b2a0472a5 */ /* 0x000fe4000f8e00ff */
[----:B---3--:R-:W-:Y:S02]  /*2980*/  UISETP.NE.AND UP2, UPT, UR12, 0x1, UPT ;  /* 0x000000010c00788c */ /* 0x008fe4000bf45270 */
[----:B------:R-:W-:Y:S01]  /*2990*/  UISETP.NE.AND UP0, UPT, UR10, 0x1, UPT ;  /* 0x000000010a00788c */ /* 0x000fe2000bf05270 */
[----:B------:R-:W-:-:S02]  /*29a0*/  UMOV UR6, UR7 ;  /* 0x0000000700067c82 */ /* 0x000fc40008000000 */
[----:B------:R-:W-:Y:S01]  /*29b0*/  UMOV UR4, UR5 ;  /* 0x0000000500047c82 */ /* 0x000fe20008000000 */
[----:B------:R-:W-:Y:S02]  /*29c0*/  USHF.R.U32.HI UR9, URZ, UR9, UR6 ;  /* 0x00000009ff097299 */ /* 0x000fe40008011606 */
[----:B----4-:R-:W-:Y:S02]  /*29d0*/  USHF.R.U32.HI UR4, URZ, UR13, UR4 ;  /* 0x0000000dff047299 */ /* 0x010fe40008011604 */
[----:B------:R-:W-:Y:S02]  /*29e0*/  USEL UR5, UR43, UR9, !UP2 ;  /* 0x000000092b057287 */ /* 0x000fe4000d000000 */
[----:B------:R-:W-:-:S04]  /*29f0*/  USEL UR4, UR42, UR4, !UP0 ;  /* 0x000000042a047287 */ /* 0x000fc8000c000000 */
[----:B------:R-:W-:Y:S02]  /*2a00*/  UIADD3 UR6, UPT, UPT, UR5, -UR4, URZ ;  /* 0x8000000405067290 */ /* 0x000fe4000fffe0ff */
[----:B------:R-:W-:Y:S02]  /*2a10*/  UIADD3 UR4, UPT, UPT, -UR5, UR4, URZ ;  /* 0x0000000405047290 */ /* 0x000fe4000fffe1ff */
[----:B------:R-:W-:Y:S02]  /*2a20*/  UIMAD UR42, UR6, UR10, UR42 ;  /* 0x0000000a062a72a4 */ /* 0x000fe4000f8e022a */
[----:B------:R-:W-:-:S12]  /*2a30*/  UIMAD UR43, UR4, UR12, UR43 ;  /* 0x0000000c042b72a4 */ /* 0x000fd8000f8e022b */
.L_x_43:
[----:B------:R-:W-:Y:S01]  /*2a40*/  VIADD R11, R11, 0x1 ;  /* 0x000000010b0b7836 */ /* 0x000fe20000000000 */
[----:B------:R-:W-:Y:S01]  /*2a50*/  R2UR UR4, R82 ;  /* 0x00000000520472ca */ /* 0x000fe200000e0000 */
[----:B------:R-:W-:Y:S01]  /*2a60*/  UIADD3 UR24, UPT, UPT, UR42, UR63, URZ ;  /* 0x0000003f2a187290 */ /* 0x000fe2000fffe0ff */
[----:B------:R-:W-:Y:S02]  /*2a70*/  PLOP3.LUT P1, PT, PT, PT, PT, 0x80, 0x8 ;  /* 0x000000000008781c */ /* 0x000fe40003f2f070 */
[----:B------:R-:W-:-:S04]  /*2a80*/  ISETP.NE.AND P0, PT, R11, 0x2, PT ;  /* 0x000000020b00780c */ /* 0x000fc80003f05270 */
[----:B------:R-:W-:Y:S02]  /*2a90*/  SEL R3, RZ, 0x1, P0 ;  /* 0x00000001ff037807 */ /* 0x000fe40000000000 */
[----:B------:R-:W-:Y:S02]  /*2aa0*/  SEL R11, R11, RZ, P0 ;  /* 0x000000ff0b0b7207 */ /* 0x000fe40000000000 */
[----:B------:R-:W-:Y:S01]  /*2ab0*/  LOP3.LUT R10, R10, R3, RZ, 0x3c, !PT ;  /* 0x000000030a0a7212 */ /* 0x000fe200078e3cff */
[----:B------:R-:W-:Y:S01]  /*2ac0*/  UIADD3 UR20, UPT, UPT, UR43, UR4, URZ ;  /* 0x000000042b147290 */ /* 0x000fe2000fffe0ff */
[----:B------:R-:W-:Y:S11]  /*2ad0*/  BRA.U UP1, `(.L_x_44) ;  /* 0xffffffed01b47547 */ /* 0x000ff6000b83ffff */
[----:B------:R-:W-:Y:S01]  /*2ae0*/  UIADD3 UR14, UPT, UPT, UR14, 0x20, URZ ;  /* 0x000000200e0e7890 */ /* 0x000fe2000fffe0ff */
[----:B------:R-:W-:-:S03]  /*2af0*/  SHF.L.U32 R3, R12, 0x1f, RZ ;  /* 0x0000001f0c037819 */ /* 0x000fc600000006ff */
[----:B------:R-:W-:-:S09]  /*2b00*/  ULEA UR4, UR15, UR14, 0x3 ;  /* 0x0000000e0f047291 */ /* 0x000fd2000f8e18ff */
[----:B------:R-:W2:Y:S02]  /*2b10*/  SYNCS.PHASECHK.TRANS64.TRYWAIT P0, [UR4], R3 ;  /* 0x00000003ff0075a7 */ /* 0x000ea40008001104 */
[----:B--2---:R-:W-:Y:S05]  /*2b20*/  @!P0 BRA `(.L_x_45) ;  /* 0x0000007400c88947 */ /* 0x004fea0003800000 */
.L_x_156:
[----:B------:R-:W-:-:S04]  /*2b30*/  UIADD3 UR4, UPT, UPT, UR15, 0x1, URZ ;  /* 0x000000010f047890 */ /* 0x000fc8000fffe0ff */
[----:B------:R-:W-:-:S04]  /*2b40*/  UISETP.NE.AND UP0, UPT, UR4, 0x4, UPT ;  /* 0x000000040400788c */ /* 0x000fc8000bf05270 */
[----:B------:R-:W-:Y:S02]  /*2b50*/  USEL UR6, URZ, 0x1, UP0 ;  /* 0x00000001ff067887 */ /* 0x000fe40008000000 */
[----:B------:R-:W-:-:S04]  /*2b60*/  USEL UR4, UR4, URZ, UP0 ;  /* 0x000000ff04047287 */ /* 0x000fc80008000000 */
[----:B------:R-:W-:Y:S01]  /*2b70*/  ULEA UR5, UR4, UR14, 0x3 ;  /* 0x0000000e04057291 */ /* 0x000fe2000f8e18ff */
[----:B------:R-:W-:-:S04]  /*2b80*/  LOP3.LUT R2, R12, UR6, RZ, 0x3c, !PT ;  /* 0x000000060c027c12 */ /* 0x000fc8000f8e3cff */
[----:B-1----:R-:W-:-:S04]  /*2b90*/  SHF.L.U32 R3, R2, 0x1f, RZ ;  /* 0x0000001f02037819 */ /* 0x002fc800000006ff */
[----:B------:R-:W1:Y:S02]  /*2ba0*/  SYNCS.PHASECHK.TRANS64.TRYWAIT P0, [UR5], R3 ;  /* 0x00000003ff0075a7 */ /* 0x000e640008001105 */
[----:B-1----:R-:W-:Y:S05]  /*2bb0*/  @!P0 BRA `(.L_x_46) ;  /* 0x0000007400bc8947 */ /* 0x002fea0003800000 */
.L_x_158:
        /* <DEDUP_REMOVED lines=9> */
.L_x_160:
[----:B------:R-:W-:-:S04]  /*2c50*/  UIADD3 UR4, UPT, UPT, UR4, 0x1, URZ ;  /* 0x0000000104047890 */ /* 0x000fc8000fffe0ff */
[----:B------:R-:W-:-:S04]  /*2c60*/  UISETP.NE.AND UP0, UPT, UR4, 0x4, UPT ;  /* 0x000000040400788c */ /* 0x000fc8000bf05270 */
[----:B------:R-:W-:Y:S02]  /*2c70*/  USEL UR5, URZ, 0x1, UP0 ;  /* 0x00000001ff057887 */ /* 0x000fe40008000000 */
[----:B------:R-:W-:-:S04]  /*2c80*/  USEL UR4, UR4, URZ, UP0 ;  /* 0x000000ff04047287 */ /* 0x000fc80008000000 */
[----:B------:R-:W-:Y:S01]  /*2c90*/  ULEA UR4, UR4, UR14, 0x3 ;  /* 0x0000000e04047291 */ /* 0x000fe2000f8e18ff */
[----:B-1----:R-:W-:-:S04]  /*2ca0*/  LOP3.LUT R3, R2, UR5, RZ, 0x3c, !PT ;  /* 0x0000000502037c12 */ /* 0x002fc8000f8e3cff */
[----:B------:R-:W-:Y:S01]  /*2cb0*/  SHF.L.U32 R3, R3, 0x1f, RZ ;  /* 0x0000001f03037819 */ /* 0x000fe200000006ff */
[----:B------:R-:W-:-:S07]  /*2cc0*/  IMAD.U32 R0, RZ, RZ, UR4 ;  /* 0x00000004ff007e24 */ /* 0x000fce000f8e00ff */
.L_x_48:
[----:B-1----:R1:W2:Y:S02]  /*2cd0*/  SYNCS.PHASECHK.TRANS64.TRYWAIT P0, [R0+URZ], R3 ;  /* 0x00000003000075a7 */ /* 0x0022a400080011ff */
[----:B--2---:R-:W-:Y:S05]  /*2ce0*/  @!P0 NANOSLEEP.SYNCS 0x989680 ;  /* 0x009896800000895d */ /* 0x004fea0003900000 */
[----:B------:R-:W2:Y:S02]  /*2cf0*/  @!P0 SYNCS.PHASECHK.TRANS64 P0, [R0+URZ], R3 ;  /* 0x00000003000085a7 */ /* 0x000ea400080010ff */
[----:B--2---:R-:W-:Y:S05]  /*2d00*/  @P0 EXIT ;  /* 0x000000000000094d */ /* 0x004fea0003800000 */
[----:B------:R-:W-:Y:S05]  /*2d10*/  BRA `(.L_x_48) ;  /* 0xfffffffc00ec7947 */ /* 0x000fea000383ffff */
.L_x_22:
[----:B------:R-:W-:-:S04]  /*2d20*/  UISETP.NE.AND UP0, UPT, UR47, URZ, UPT ;  /* 0x000000ff2f00728c */ /* 0x000fc8000bf05270 */
[----:B------:R-:W-:-:S09]  /*2d30*/  UISETP.NE.OR UP0, UPT, UR18, 0x1, UP0 ;  /* 0x000000011200788c */ /* 0x000fd20008705670 */
[----:B------:R-:W-:Y:S05]  /*2d40*/  BRA.U UP0, `(.L_x_49) ;  /* 0x0000000500487547 */ /* 0x000fea000b800000 */
[----:B------:R-:W-:Y:S01]  /*2d50*/  ISETP.GE.U32.AND P2, PT, R0, 0x4, PT ;  /* 0x000000040000780c */ /* 0x000fe20003f46070 */
[----:B------:R-:W-:Y:S01]  /*2d60*/  IMAD.MOV.U32 R12, RZ, RZ, 0x1 ;  /* 0x00000001ff0c7424 */ /* 0x000fe200078e00ff */
[----:B------:R-:W-:Y:S02]  /*2d70*/  CS2R R10, SRZ ;  /* 0x00000000000a7805 */ /* 0x000fe4000001ff00 */
[----:B------:R-:W-:Y:S01]  /*2d80*/  CS2R R8, SRZ ;  /* 0x0000000000087805 */ /* 0x000fe2000001ff00 */
[----:B------:R-:W-:Y:S01]  /*2d90*/  UMOV UR6, 0x400 ;  /* 0x0000040000067882 */ /* 0x000fe20000000000 */
[----:B------:R-:W-:Y:S01]  /*2da0*/  UMOV UR5, URZ ;  /* 0x000000ff00057c82 */ /* 0x000fe20008000000 */
[----:B------:R-:W-:-:S12]  /*2db0*/  ULEA UR6, UR47, UR6, 0x18 ;  /* 0x000000062f067291 */ /* 0x000fd8000f8ec0ff */
.L_x_53:
[----:B------:R-:W-:Y:S02]  /*2dc0*/  LEA R2, R8, UR6, 0x3 ;  /* 0x0000000608027c11 */ /* 0x000fe4000f8e18ff */
[----:B------:R-:W-:-:S03]  /*2dd0*/  SHF.L.U32 R5, R9, 0x1f, RZ ;  /* 0x0000001f09057819 */ /* 0x000fc600000006ff */
[----:B------:R-:W-:Y:S01]  /*2de0*/  VIADD R4, R2, 0x100 ;  /* 0x0000010002047836 */ /* 0x000fe20000000000 */
[----:B------:R-:W1:Y:S02]  /*2df0*/  SYNCS.PHASECHK.TRANS64.TRYWAIT P0, [R2+URZ+0xf0], R5 ;  /* 0x0000f005020075a7 */ /* 0x000e6400080011ff */
[----:B-1----:R-:W-:Y:S05]  /*2e00*/  @!P0 BRA `(.L_x_50) ;  /* 0x0000007400588947 */ /* 0x002fea0003800000 */
.L_x_161:
[----:B------:R-:W-:Y:S01]  /*2e10*/  ULEA UR4, UR5, UR6, 0x3 ;  /* 0x0000000605047291 */ /* 0x000fe2000f8e18ff */
[----:B------:R-:W-:Y:S02]  /*2e20*/  PRMT R4, RZ, 0x654, R4 ;  /* 0x00000654ff047816 */ /* 0x000fe40000000004 */
[----:B-1----:R-:W-:Y:S01]  /*2e30*/  SHF.L.U32 R5, R12, 0x1f, RZ ;  /* 0x0000001f0c057819 */ /* 0x002fe200000006ff */
[----:B------:R-:W-:Y:S01]  /*2e40*/  UIADD3 UR7, UPT, UPT, UR4, 0x90, URZ ;  /* 0x0000009004077890 */ /* 0x000fe2000fffe0ff */
[----:B------:R1:W-:Y:S05]  /*2e50*/  SYNCS.ARRIVE.TRANS64.RED.A1T0 RZ, [R4+URZ], RZ ;  /* 0x000000ff04ff79a7 */ /* 0x0003ea00081004ff */
[----:B------:R-:W-:Y:S01]  /*2e60*/  IMAD.U32 R7, RZ, RZ, UR7 ;  /* 0x00000007ff077e24 */ /* 0x000fe2000f8e00ff */
[----:B------:R-:W2:Y:S04]  /*2e70*/  SYNCS.PHASECHK.TRANS64.TRYWAIT P0, [UR4+0xa0], R5 ;  /* 0x0000a005ff0075a7 */ /* 0x000ea80008001104 */
[----:B------:R-:W-:Y:S01]  /*2e80*/  PRMT R6, R0, 0x654, R7 ;  /* 0x0000065400067816 */ /* 0x000fe20000000007 */
[----:B-1----:R-:W-:Y:S01]  /*2e90*/  @!P2 IMAD.MOV.U32 R4, RZ, RZ, 0x10 ;  /* 0x00000010ff04a424 */ /* 0x002fe200078e00ff */
[----:B--2---:R-:W-:Y:S06]  /*2ea0*/  @!P0 BRA `(.L_x_51) ;  /* 0x0000007400448947 */ /* 0x004fec0003800000 */
.L_x_163:
[----:B------:R-:W-:Y:S01]  /*2eb0*/  ULEA UR8, UR5, UR6, 0x4 ;  /* 0x0000000605087291 */ /* 0x000fe2000f8e20ff */
[----:B------:R-:W-:Y:S01]  /*2ec0*/  SEL R3, R6, R3, !P2 ;  /* 0x0000000306037207 */ /* 0x000fe20005000000 */
[----:B------:R-:W-:Y:S01]  /*2ed0*/  UIADD3 UR9, UPT, UPT, UR4, 0x90, URZ ;  /* 0x0000009004097890 */ /* 0x000fe2000fffe0ff */
[----:B-1----:R-:W-:Y:S01]  /*2ee0*/  LEA R2, R11, UR6, 0x3 ;  /* 0x000000060b027c11 */ /* 0x002fe2000f8e18ff */
[----:B------:R-:W-:Y:S01]  /*2ef0*/  UIADD3 UR8, UPT, UPT, UR8, 0x120, URZ ;  /* 0x0000012008087890 */ /* 0x000fe2000fffe0ff */
[----:B------:R-:W-:Y:S01]  /*2f00*/  SHF.L.U32 R5, R10, 0x1f, RZ ;  /* 0x0000001f0a057819 */ /* 0x000fe200000006ff */
[----:B------:R1:W-:Y:S01]  /*2f10*/  @!P2 SYNCS.ARRIVE.TRANS64.RED RZ, [R3+URZ], R4 ;  /* 0x0000000403ffa9a7 */ /* 0x0003e200080004ff */
[----:B------:R-:W-:Y:S01]  /*2f20*/  UIADD3 UR4, UPT, UPT, UR5, 0x1, URZ ;  /* 0x0000000105047890 */ /* 0x000fe2000fffe0ff */
[----:B------:R-:W-:-:S03]  /*2f30*/  VIADD R8, R8, 0x1 ;  /* 0x0000000108087836 */ /* 0x000fc60000000000 */
[----:B------:R-:W-:Y:S02]  /*2f40*/  UISETP.NE.AND UP0, UPT, UR4, 0x2, UPT ;  /* 0x000000020400788c */ /* 0x000fe4000bf05270 */
[----:B------:R-:W-:Y:S06]  /*2f50*/  UGETNEXTWORKID.BROADCAST [UR8], [UR9] ;  /* 0x00000000080073ca */ /* 0x000fec0008000100 */
[----:B------:R-:W-:Y:S01]  /*2f60*/  USEL UR7, URZ, 0x1, UP0 ;  /* 0x00000001ff077887 */ /* 0x000fe20008000000 */
[----:B------:R-:W-:Y:S01]  /*2f70*/  ISETP.NE.AND P0, PT, R8, 0x2, PT ;  /* 0x000000020800780c */ /* 0x000fe20003f05270 */
[----:B------:R-:W-:Y:S01]  /*2f80*/  USEL UR5, UR4, URZ, UP0 ;  /* 0x000000ff04057287 */ /* 0x000fe20008000000 */
[----:B------:R-:W2:Y:S03]  /*2f90*/  SYNCS.PHASECHK.TRANS64.TRYWAIT P1, [R2+URZ+0x90], R5 ;  /* 0x00009005020075a7 */ /* 0x000ea600080211ff */
[----:B------:R-:W-:Y:S01]  /*2fa0*/  LOP3.LUT R12, R12, UR7, RZ, 0x3c, !PT ;  /* 0x000000070c0c7c12 */ /* 0x000fe2000f8e3cff */
[----:B-12---:R-:W-:Y:S07]  /*2fb0*/  @!P1 BRA `(.L_x_52) ;  /* 0x0000007400189947 */ /* 0x006fee0003800000 */
.L_x_164:
[C---:B------:R-:W-:Y:S01]  /*2fc0*/  LEA R4, R11.reuse, UR6, 0x4 ;  /* 0x000000060b047c11 */ /* 0x040fe2000f8e20ff */
[----:B-1----:R-:W-:Y:S01]  /*2fd0*/  VIADD R2, R2, 0xa0 ;  /* 0x000000a002027836 */ /* 0x002fe20000000000 */
[----:B------:R-:W-:Y:S01]  /*2fe0*/  SEL R8, R8, RZ, P0 ;  /* 0x000000ff08087207 */ /* 0x000fe20000000000 */
[----:B------:R-:W-:-:S03]  /*2ff0*/  VIADD R11, R11, 0x1 ;  /* 0x000000010b0b7836 */ /* 0x000fc60000000000 */
[----:B------:R-:W1:Y:S01]  /*3000*/  LDS.128 R4, [R4+0x120] ;  /* 0x0001200004047984 */ /* 0x000e620000000c00 */
[----:B------:R-:W-:Y:S02]  /*3010*/  PRMT R2, RZ, 0x654, R2 ;  /* 0x00000654ff027816 */ /* 0x000fe40000000002 */
[C---:B------:R-:W-:Y:S01]  /*3020*/  ISETP.NE.AND P1, PT, R11.reuse, 0x2, PT ;  /* 0x000000020b00780c */ /* 0x040fe20003f25270 */
[----:B------:R-:W-:Y:S01]  /*3030*/  @!PT LDS RZ, [RZ] ;  /* 0x00000000fffff984 */ /* 0x000fe20000000800 */
[----:B------:R-:W-:Y:S01]  /*3040*/  @!PT LDS RZ, [RZ] ;  /* 0x00000000fffff984 */ /* 0x000fe20000000800 */
[----:B------:R-:W-:Y:S01]  /*3050*/  @!PT LDS RZ, [RZ] ;  /* 0x00000000fffff984 */ /* 0x000fe20000000800 */
[----:B------:R-:W-:Y:S01]  /*3060*/  @!PT LDS RZ, [RZ] ;  /* 0x00000000fffff984 */ /* 0x000fe20000000800 */
[----:B------:R2:W-:Y:S06]  /*3070*/  MEMBAR.ALL.CTA ;  /* 0x0000000000007992 */ /* 0x0005ec0000008000 */
[----:B--2---:R-:W2:Y:S01]  /*3080*/  FENCE.VIEW.ASYNC.S ;  /* 0x00000000000073c6 */ /* 0x004ea20000000000 */
[----:B------:R-:W-:Y:S01]  /*3090*/  SEL R11, R11, RZ, P1 ;  /* 0x000000ff0b0b7207 */ /* 0x000fe20000800000 */
[----:B--2---:R2:W-:Y:S01]  /*30a0*/  SYNCS.ARRIVE.TRANS64.RED.A1T0 RZ, [R2+URZ], RZ ;  /* 0x000000ff02ff79a7 */ /* 0x0045e200081004ff */
[----:B-1----:R-:W-:-:S02]  /*30b0*/  LOP3.LUT P3, RZ, R6, 0x1, RZ, 0xc0, !PT ;  /* 0x0000000106ff7812 */ /* 0x002fc4000786c0ff */
[----:B------:R-:W-:-:S04]  /*30c0*/  SEL R5, RZ, 0x1, P1 ;  /* 0x00000001ff057807 */ /* 0x000fc80000800000 */
[----:B------:R-:W-:Y:S02]  /*30d0*/  LOP3.LUT R10, R10, R5, RZ, 0x3c, !PT ;  /* 0x000000050a0a7212 */ /* 0x000fe400078e3cff */
[----:B--2---:R-:W-:-:S04]  /*30e0*/  SEL R2, RZ, 0x1, P0 ;  /* 0x00000001ff027807 */ /* 0x004fc80000000000 */
[----:B------:R-:W-:Y:S01]  /*30f0*/  LOP3.LUT R9, R9, R2, RZ, 0x3c, !PT ;  /* 0x0000000209097212 */ /* 0x000fe200078e3cff */
[----:B------:R-:W-:Y:S06]  /*3100*/  @P3 BRA `(.L_x_53) ;  /* 0xfffffffc002c3947 */ /* 0x000fec000383ffff */
[----:B------:R-:W-:Y:S01]  /*3110*/  ULEA UR4, UR5, UR6, 0x3 ;  /* 0x0000000605047291 */ /* 0x000fe2000f8e18ff */
[----:B------:R-:W-:-:S08]  /*3120*/  SHF.L.U32 R3, R12, 0x1f, RZ ;  /* 0x0000001f0c037819 */ /* 0x000fd000000006ff */
[----:B------:R-:W1:Y:S02]  /*3130*/  SYNCS.PHASECHK.TRANS64 P0, [UR4+0xa0], R3 ;  /* 0x0000a003ff0075a7 */ /* 0x000e640008001004 */
[----:B-1----:R-:W-:Y:S05]  /*3140*/  @P0 BRA `(.L_x_54) ;  /* 0x0000000000080947 */ /* 0x002fea0003800000 */
[----:B------:R-:W1:Y:S02]  /*3150*/  SYNCS.PHASECHK.TRANS64.TRYWAIT P0, [UR4+0xa0], R3 ;  /* 0x0000a003ff0075a7 */ /* 0x000e640008001104 */
[----:B-1----:R-:W-:Y:S05]  /*3160*/  @!P0 BRA `(.L_x_55) ;  /* 0x0000007000c08947 */ /* 0x002fea0003800000 */
.L_x_54:
[----:B------:R-:W-:-:S04]  /*3170*/  UIADD3 UR7, UPT, UPT, UR5, 0x1, URZ ;  /* 0x0000000105077890 */ /* 0x000fc8000fffe0ff */
[----:B------:R-:W-:-:S04]  /*3180*/  UISETP.NE.AND UP0, UPT, UR7, 0x2, UPT ;  /* 0x000000020700788c */ /* 0x000fc8000bf05270 */
[----:B------:R-:W-:Y:S02]  /*3190*/  USEL UR8, URZ, 0x1, UP0 ;  /* 0x00000001ff087887 */ /* 0x000fe40008000000 */
[----:B------:R-:W-:-:S04]  /*31a0*/  USEL UR7, UR7, URZ, UP0 ;  /* 0x000000ff07077287 */ /* 0x000fc80008000000 */
[----:B------:R-:W-:Y:S01]  /*31b0*/  ULEA UR7, UR7, UR6, 0x3 ;  /* 0x0000000607077291 */ /* 0x000fe2000f8e18ff */
[----:B-1----:R-:W-:-:S04]  /*31c0*/  LOP3.LUT R3, R12, UR8, RZ, 0x3c, !PT ;  /* 0x000000080c037c12 */ /* 0x002fc8000f8e3cff */
[----:B------:R-:W-:-:S04]  /*31d0*/  SHF.L.U32 R0, R3, 0x1f, RZ ;  /* 0x0000001f03007819 */ /* 0x000fc800000006ff */
[----:B------:R-:W1:Y:S02]  /*31e0*/  SYNCS.PHASECHK.TRANS64 P0, [UR7+0xa0], R0 ;  /* 0x0000a000ff0075a7 */ /* 0x000e640008001007 */
[----:B-1----:R-:W-:Y:S05]  /*31f0*/  @P0 EXIT ;  /* 0x000000000000094d */ /* 0x002fea0003800000 */
[----:B------:R-:W-:Y:S02]  /*3200*/  SHF.L.U32 R3, R3, 0x1f, RZ ;  /* 0x0000001f03037819 */ /* 0x000fe400000006ff */
[----:B------:R-:W-:-:S07]  /*3210*/  MOV R0, UR7 ;  /* 0x0000000700007c02 */ /* 0x000fce0008000f00 */
.L_x_56:
[----:B-1----:R1:W2:Y:S02]  /*3220*/  SYNCS.PHASECHK.TRANS64.TRYWAIT P0, [R0+URZ+0xa0], R3 ;  /* 0x0000a003000075a7 */ /* 0x0022a400080011ff */
[----:B--2---:R-:W-:Y:S05]  /*3230*/  @!P0 NANOSLEEP.SYNCS 0x989680 ;  /* 0x009896800000895d */ /* 0x004fea0003900000 */
[----:B------:R-:W2:Y:S02]  /*3240*/  @!P0 SYNCS.PHASECHK.TRANS64 P0, [R0+URZ+0xa0], R3 ;  /* 0x0000a003000085a7 */ /* 0x000ea400080010ff */
[----:B--2---:R-:W-:Y:S05]  /*3250*/  @P0 EXIT ;  /* 0x000000000000094d */ /* 0x004fea0003800000 */
[----:B------:R-:W-:Y:S05]  /*3260*/  BRA `(.L_x_56) ;  /* 0xfffffffc00ec7947 */ /* 0x000fea000383ffff */
.L_x_49:
[----:B------:R-:W-:Y:S05]  /*3270*/  BRA.U UP4, `(.L_x_57) ;  /* 0x0000001504487547 */ /* 0x000fea000b800000 */
[----:B------:R-:W-:Y:S01]  /*3280*/  UMOV UR4, 0x40 ;  /* 0x0000004000047882 */ /* 0x000fe20000000000 */
[----:B------:R-:W-:Y:S01]  /*3290*/  NOP ;  /* 0x0000000000007918 */ /* 0x000fe20000000000 */
[----:B------:R-:W-:Y:S01]  /*32a0*/  ULEA UR5, UR47, UR4, 0x18 ;  /* 0x000000042f057291 */ /* 0x000fe2000f8ec0ff */
[----:B------:R-:W-:Y:S02]  /*32b0*/  UMOV UR6, 0x400 ;  /* 0x0000040000067882 */ /* 0x000fe40000000000 */
[----:B------:R-:W-:-:S06]  /*32c0*/  ULEA UR6, UR47, UR6, 0x18 ;  /* 0x000000062f067291 */ /* 0x000fcc000f8ec0ff */
[----:B------:R-:W1:Y:S02]  /*32d0*/  LDS.U8 R0, [UR5+0x1c] ;  /* 0x00001c05ff007984 */ /* 0x000e640008000000 */
[----:B-1----:R-:W-:-:S13]  /*32e0*/  ISETP.NE.AND P0, PT, R0, RZ, PT ;  /* 0x000000ff0000720c */ /* 0x002fda0003f05270 */
[----:B------:R-:W-:Y:S05]  /*32f0*/  @P0 BRA `(.L_x_58) ;  /* 0x0000000400080947 */ /* 0x000fea0003800000 */
[----:B------:R-:W-:Y:S02]  /*3300*/  UISETP.NE.U32.AND UP1, UPT, UR68, 0x1, UPT ;  /* 0x000000014400788c */ /* 0x000fe4000bf25070 */
[----:B------:R-:W-:-:S07]  /*3310*/  UIADD3 UR7, UPT, UPT, UR5, 0x8, URZ ;  /* 0x0000000805077890 */ /* 0x000fce000fffe0ff */
[----:B------:R-:W-:Y:S05]  /*3320*/  BRA.U !UP1, `(.L_x_59) ;  /* 0x00000001099c7547 */ /* 0x000fea000b800000 */
[----:B------:R-:W-:Y:S01]  /*3330*/  ELECT P0, URZ, PT ;  /* 0x0000000000ff782f */ /* 0x000fe20003800000 */
[----:B------:R-:W-:-:S12]  /*3340*/  BSSY B0, `(.L_x_59) ;  /* 0x0000025000007945 */ /* 0x000fd80003800000 */
[----:B------:R-:W-:Y:S05]  /*3350*/  @!P0 BRA `(.L_x_60) ;  /* 0x00000000008c8947 */ /* 0x000fea0003800000 */
[----:B------:R-:W-:-:S05]  /*3360*/  UMOV UR4, 0x10 ;  /* 0x0000001000047882 */ /* 0x000fca0000000000 */
[----:B------:R-:W-:Y:S04]  /*3370*/  DEPBAR.LE SB1, 0x36 ;  /* 0x00009d800000791a */ /* 0x000fe80000000000 */
[----:B------:R-:W1:Y:S02]  /*3380*/  UTCATOMSWS.2CTA.FIND_AND_SET.ALIGN UP0, UR4, UR4 ;  /* 0x00000004000475e3 */ /* 0x000e640008200800 */
[----:B-1----:R-:W-:Y:S01]  /*3390*/  MOV R11, UR4 ;  /* 0x00000004000b7c02 */ /* 0x002fe20008000f00 */
[----:B------:R-:W-:Y:S06]  /*33a0*/  BRA.U UP0, `(.L_x_61) ;  /* 0x0000000100187547 */ /* 0x000fec000b800000 */
.L_x_62:
[----:B------:R-:W-:Y:S05]  /*33b0*/  NANOSLEEP 0x64 ;  /* 0x000000640000795d */ /* 0x000fea0003800000 */
[----:B------:R-:W-:-:S05]  /*33c0*/  UMOV UR4, 0x10 ;  /* 0x0000001000047882 */ /* 0x000fca0000000000 */
[----:B------:R-:W-:Y:S04]  /*33d0*/  DEPBAR.LE SB1, 0x36 ;  /* 0x00009d800000791a */ /* 0x000fe80000000000 */
[----:B------:R-:W1:Y:S02]  /*33e0*/  UTCATOMSWS.2CTA.FIND_AND_SET.ALIGN UP0, UR4, UR4 ;  /* 0x00000004000475e3 */ /* 0x000e640008200800 */
[----:B-1----:R-:W-:Y:S01]  /*33f0*/  MOV R11, UR4 ;  /* 0x00000004000b7c02 */ /* 0x002fe20008000f00 */
[----:B------:R-:W-:Y:S05]  /*3400*/  BRA.U !UP0, `(.L_x_62) ;  /* 0xfffffffd08e87547 */ /* 0x000fea000b83ffff */
.L_x_61:
[----:B------:R-:W1:Y:S01]  /*3410*/  LDS R7, [UR5+0x10] ;  /* 0x00001005ff077984 */ /* 0x000e620008000800 */
[----:B------:R-:W-:Y:S01]  /*3420*/  IMAD.U32 R5, RZ, RZ, UR6 ;  /* 0x00000006ff057e24 */ /* 0x000fe2000f8e00ff */
[----:B------:R-:W-:-:S03]  /*3430*/  MOV R4, UR69 ;  /* 0x0000004500047c02 */ /* 0x000fc60008000f00 */
[----:B------:R-:W-:Y:S01]  /*3440*/  VIADD R5, R5, 0x140 ;  /* 0x0000014005057836 */ /* 0x000fe20000000000 */
[----:B-1----:R-:W-:-:S04]  /*3450*/  SHF.L.U32 R7, R7, 0x1f, RZ ;  /* 0x0000001f07077819 */ /* 0x002fc800000006ff */
[----:B------:R-:W1:Y:S02]  /*3460*/  SYNCS.PHASECHK.TRANS64.TRYWAIT P0, [UR5+0x8], R7 ;  /* 0x00000807ff0075a7 */ /* 0x000e640008001105 */
[----:B-1----:R-:W-:Y:S05]  /*3470*/  @P0 BRA `(.L_x_63) ;  /* 0x0000000000080947 */ /* 0x002fea0003800000 */
[----:B------:R-:W1:Y:S02]  /*3480*/  SYNCS.PHASECHK.TRANS64.TRYWAIT P0, [UR5+0x8], R7 ;  /* 0x00000807ff0075a7 */ /* 0x000e640008001105 */
[----:B-1----:R-:W-:Y:S05]  /*3490*/  @!P0 BRA `(.L_x_64) ;  /* 0x00000070000c8947 */ /* 0x002fea0003800000 */
.L_x_63:
[----:B-1----:R-:W-:Y:S01]  /*34a0*/  HFMA2 R0, -RZ, RZ, 0, 5.9604644775390625e-08 ;  /* 0x00000001ff007431 */ /* 0x002fe200000001ff */
[----:B------:R-:W-:Y:S01]  /*34b0*/  UPRMT UR4, UR69, 0x654, UR7 ;  /* 0x0000065445047896 */ /* 0x000fe20008000007 */
[----:B------:R-:W-:Y:S01]  /*34c0*/  IMAD.MOV.U32 R8, RZ, RZ, 0xffff ;  /* 0x0000ffffff087424 */ /* 0x000fe200078e00ff */
[----:B------:R-:W-:Y:S01]  /*34d0*/  PRMT R4, R4, 0x654, R5 ;  /* 0x0000065404047816 */ /* 0x000fe20000000005 */
[----:B------:R-:W-:Y:S02]  /*34e0*/  IMAD.MOV.U32 R6, RZ, RZ, 0x4 ;  /* 0x00000004ff067424 */ /* 0x000fe400078e00ff */
[----:B------:R-:W-:Y:S01]  /*34f0*/  IMAD.SHL.U32 R9, R11, 0x20, RZ ;  /* 0x000000200b097824 */ /* 0x000fe200078e00ff */
[----:B------:R-:W-:Y:S02]  /*3500*/  MOV R5, UR4 ;  /* 0x0000000400057c02 */ /* 0x000fe40008000f00 */
[-C--:B------:R-:W-:Y:S01]  /*3510*/  SHF.L.U32 R8, R8, R11.reuse, RZ ;  /* 0x0000000b08087219 */ /* 0x080fe200000006ff */
[----:B------:R1:W-:Y:S01]  /*3520*/  SYNCS.ARRIVE.TRANS64.RED RZ, [UR4], R6 ;  /* 0x00000006ffff79a7 */ /* 0x0003e20008000404 */
[----:B------:R-:W-:Y:S01]  /*3530*/  SHF.L.U32 R7, R0, R11, RZ ;  /* 0x0000000b00077219 */ /* 0x000fe200000006ff */
[----:B------:R1:W-:Y:S04]  /*3540*/  STS [UR6+0x140], R9 ;  /* 0x00014009ff007988 */ /* 0x0003e80008000806 */
[----:B------:R1:W-:Y:S04]  /*3550*/  STAS [R4.64], R11 ;  /* 0x0000000b04007dbd */ /* 0x0003e8000c0008ff */
[----:B------:R1:W-:Y:S04]  /*3560*/  ATOMS.OR RZ, [UR5+0x14], R8 ;  /* 0x00001408ffff798c */ /* 0x0003e8000b000005 */
[----:B------:R1:W-:Y:S04]  /*3570*/  ATOMS.OR RZ, [UR5+0x18], R7 ;  /* 0x00001807ffff798c */ /* 0x0003e8000b000005 */
[----:B------:R1:W-:Y:S02]  /*3580*/  ATOMS.XOR RZ, [UR5+0x10], R0 ;  /* 0x00001000ffff798c */ /* 0x0003e4000b800005 */
.L_x_60:
[----:B------:R-:W-:Y:S05]  /*3590*/  BSYNC B0 ;  /* 0x0000000000007941 */ /* 0x000fea0003800000 */
.L_x_59:
[----:B------:R-:W-:Y:S05]  /*35a0*/  BRA.U UP1, `(.L_x_65) ;  /* 0x00000001016c7547 */ /* 0x000fea000b800000 */
[----:B------:R-:W-:-:S03]  /*35b0*/  UMOV UR4, 0xffffffff ;  /* 0xffffffff00047882 */ /* 0x000fc60000000000 */
[----:B------:R-:W-:Y:S05]  /*35c0*/  BRA.DIV UR4, `(.L_x_66) ;  /* 0x0000006e04d87947 */ /* 0x000fea000b800000 */
[----:B------:R-:W-:-:S13]  /*35d0*/  ELECT P0, URZ, PT ;  /* 0x0000000000ff782f */ /* 0x000fda0003800000 */
.L_x_168:
[----:B------:R-:W-:Y:S05]  /*35e0*/  @!P0 BRA `(.L_x_65) ;  /* 0x00000000005c8947 */ /* 0x000fea0003800000 */
[----:B-1----:R-:W1:Y:S02]  /*35f0*/  LDS R5, [UR5+0x10] ;  /* 0x00001005ff057984 */ /* 0x002e640008000800 */
[----:B-1----:R-:W-:-:S04]  /*3600*/  SHF.L.U32 R5, R5, 0x1f, RZ ;  /* 0x0000001f05057819 */ /* 0x002fc800000006ff */
[----:B------:R-:W1:Y:S02]  /*3610*/  SYNCS.PHASECHK.TRANS64.TRYWAIT P0, [UR5+0x8], R5 ;  /* 0x00000805ff0075a7 */ /* 0x000e640008001105 */
[----:B-1----:R-:W-:Y:S05]  /*3620*/  @P0 BRA `(.L_x_67) ;  /* 0x0000000000080947 */ /* 0x002fea0003800000 */
[----:B------:R-:W1:Y:S02]  /*3630*/  SYNCS.PHASECHK.TRANS64.TRYWAIT P0, [UR5+0x8], R5 ;  /* 0x00000805ff0075a7 */ /* 0x000e640008001105 */
[----:B-1----:R-:W-:Y:S05]  /*3640*/  @!P0 BRA `(.L_x_68) ;  /* 0x0000006c00dc8947 */ /* 0x002fea0003800000 */
.L_x_67:
[----:B------:R-:W2:Y:S01]  /*3650*/  LDS R7, [UR6+0x140] ;  /* 0x00014006ff077984 */ /* 0x000ea20008000800 */
[----:B-1----:R-:W-:Y:S02]  /*3660*/  HFMA2 R0, -RZ, RZ, 0, 5.9604644775390625e-08 ;  /* 0x00000001ff007431 */ /* 0x002fe400000001ff */
[----:B------:R-:W-:Y:S01]  /*3670*/  IMAD.MOV.U32 R4, RZ, RZ, 0xffff ;  /* 0x0000ffffff047424 */ /* 0x000fe200078e00ff */
[----:B------:R-:W-:Y:S01]  /*3680*/  UPRMT UR4, UR69, 0x654, UR7 ;  /* 0x0000065445047896 */ /* 0x000fe20008000007 */
[----:B--2---:R-:W-:-:S03]  /*3690*/  IMAD.SHL.U32 R5, R7, 0x20, RZ ;  /* 0x0000002007057824 */ /* 0x004fc600078e00ff */
[-C--:B------:R-:W-:Y:S02]  /*36a0*/  SHF.L.U32 R4, R4, R7.reuse, RZ ;  /* 0x0000000704047219 */ /* 0x080fe400000006ff */
[----:B------:R-:W-:Y:S01]  /*36b0*/  SHF.L.U32 R7, R0, R7, RZ ;  /* 0x0000000700077219 */ /* 0x000fe200000006ff */
[----:B------:R2:W-:Y:S04]  /*36c0*/  STS [UR6+0x140], R5 ;  /* 0x00014005ff007988 */ /* 0x0005e80008000806 */
[----:B------:R2:W-:Y:S04]  /*36d0*/  ATOMS.OR RZ, [UR5+0x14], R4 ;  /* 0x00001404ffff798c */ /* 0x0005e8000b000005 */
[----:B------:R2:W-:Y:S01]  /*36e0*/  ATOMS.OR RZ, [UR5+0x18], R7 ;  /* 0x00001807ffff798c */ /* 0x0005e2000b000005 */
[----:B------:R-:W-:Y:S03]  /*36f0*/  SYNCS.ARRIVE.TRANS64.RED.A1T0 RZ, [UR4], RZ ;  /* 0x000000ffffff79a7 */ /* 0x000fe60008100404 */
[----:B------:R2:W-:Y:S01]  /*3700*/  ATOMS.XOR RZ, [UR5+0x10], R0 ;  /* 0x00001000ffff798c */ /* 0x0005e2000b800005 */
[----:B------:R-:W-:Y:S05]  /*3710*/  BRA `(.L_x_65) ;  /* 0x0000000000107947 */ /* 0x000fea0003800000 */
.L_x_58:
[----:B------:R-:W-:Y:S02]  /*3720*/  MOV R0, 0xffffffff ;  /* 0xffffffff00007802 */ /* 0x000fe40000000f00 */
[----:B------:R-:W-:-:S03]  /*3730*/  MOV R4, 0x3760 ;  /* 0x0000376000047802 */ /* 0x000fc60000000f00 */
[----:B------:R1:W-:Y:S04]  /*3740*/  STS [UR6+0x140], R0 ;  /* 0x00014000ff007988 */ /* 0x0003e80008000806 */
[----:B-1---5:R-:W-:Y:S05]  /*3750*/  CALL.REL.NOINC `($__internal_1_$__cuda_sm10x_tcgen05_guardrail_trap_phase_invalid_during_alloc) ;  /* 0x0000007400b07944 */ /* 0x022fea0003c00000 */
.L_x_65:
[----:B------:R-:W-:Y:S05]  /*3760*/  WARPSYNC.ALL ;  /* 0x0000000000007948 */ /* 0x000fea0003800000 */
[----:B------:R-:W3:Y:S01]  /*3770*/  S2UR UR4, SR_CgaCtaId ;  /* 0x00000000000479c3 */ /* 0x000ee20000008800 */
[----:B------:R-:W-:Y:S01]  /*3780*/  UMOV UR41, 0x400 ;  /* 0x0000040000297882 */ /* 0x000fe20000000000 */
[----:B------:R-:W-:-:S06]  /*3790*/  NOP ;  /* 0x0000000000007918 */ /* 0x000fcc0000000000 */
[----:B------:R-:W-:Y:S06]  /*37a0*/  BAR.ARV 0x6, 0xa0 ;  /* 0x0182800000007b1d */ /* 0x000fec0000002000 */
[----:B------:R-:W4:Y:S01]  /*37b0*/  LDCU UR6, c[0x0][0x38c] ;  /* 0x00007180ff0677ac */ /* 0x000f220008000800 */
[----:B------:R-:W-:Y:S01]  /*37c0*/  LOP3.LUT R3, R3, 0xffff, RZ, 0xc0, !PT ;  /* 0x0000ffff03037812 */ /* 0x000fe200078ec0ff */
[----:B-1----:R-:W-:Y:S01]  /*37d0*/  IMAD.MOV.U32 R9, RZ, RZ, 0x1 ;  /* 0x00000001ff097424 */ /* 0x002fe200078e00ff */
[----:B------:R-:W-:Y:S01]  /*37e0*/  LOP3.LUT R2, R2, 0xffff, RZ, 0xc0, !PT ;  /* 0x0000ffff02027812 */ /* 0x000fe200078ec0ff */
[----:B------:R-:W-:Y:S01]  /*37f0*/  IMAD.MOV.U32 R8, RZ, RZ, RZ ;  /* 0x000000ffff087224 */ /* 0x000fe200078e00ff */
[----:B------:R-:W-:Y:S01]  /*3800*/  R2UR UR43, R3 ;  /* 0x00000000032b72ca */ /* 0x000fe200000e0000 */
[----:B------:R-:W-:Y:S01]  /*3810*/  UMOV UR47, URZ ;  /* 0x000000ff002f7c82 */ /* 0x000fe20008000000 */
[----:B------:R-:W-:-:S02]  /*3820*/  R2UR UR65, R2 ;  /* 0x00000000024172ca */ /* 0x000fc400000e0000 */
[----:B------:R-:W-:Y:S01]  /*3830*/  CS2R R2, SRZ ;  /* 0x0000000000027805 */ /* 0x000fe2000001ff00 */
[----:B------:R-:W-:Y:S01]  /*3840*/  UMOV UR38, URZ ;  /* 0x000000ff00267c82 */ /* 0x000fe20008000000 */
[----:B---3--:R-:W-:Y:S01]  /*3850*/  ULEA UR41, UR4, UR41, 0x18 ;  /* 0x0000002904297291 */ /* 0x008fe2000f8ec0ff */
[----:B------:R-:W-:Y:S01]  /*3860*/  UMOV UR37, URZ ;  /* 0x000000ff00257c82 */ /* 0x000fe20008000000 */
[----:B------:R-:W-:Y:S02]  /*3870*/  UISETP.NE.AND UP3, UPT, UR68, URZ, UPT ;  /* 0x000000ff4400728c */ /* 0x000fe4000bf65270 */
[----:B------:R-:W-:Y:S02]  /*3880*/  UIADD3 UR5, UPT, UPT, UR41, 0x8400, URZ ;  /* 0x0000840029057890 */ /* 0x000fe4000fffe0ff */
[----:B------:R-:W-:-:S03]  /*3890*/  UIADD3 UR4, UPT, UPT, UR41, 0x18400, URZ ;  /* 0x0001840029047890 */ /* 0x000fc6000fffe0ff */
[----:B--2---:R-:W1:Y:S01]  /*38a0*/  LDS R0, [UR41+0x140] ;  /* 0x00014029ff007984 */ /* 0x004e620008000800 */
[----:B----4-:R-:W-:Y:S02]  /*38b0*/  UIADD3 UR6, UPT, UPT, UR6, 0x7f, URZ ;  /* 0x0000007f06067890 */ /* 0x010fe4000fffe0ff */
[----:B------:R-:W-:Y:S02]  /*38c0*/  USHF.R.U32.HI UR5, URZ, 0x4, UR5 ;  /* 0x00000004ff057899 */ /* 0x000fe40008011605 */
[----:B------:R-:W-:Y:S02]  /*38d0*/  USHF.R.S32.HI UR64, URZ, 0x1f, UR6 ;  /* 0x0000001fff407899 */ /* 0x000fe40008011406 */
[----:B------:R-:W-:Y:S02]  /*38e0*/  USHF.R.U32.HI UR4, URZ, 0x4, UR4 ;  /* 0x00000004ff047899 */ /* 0x000fe40008011604 */
[----:B------:R-:W-:Y:S02]  /*38f0*/  ULEA.HI UR64, UR64, UR6, URZ, 0x7 ;  /* 0x0000000640407291 */ /* 0x000fe4000f8f38ff */
[----:B------:R-:W-:-:S02]  /*3900*/  ULOP3.LUT UR5, UR5, 0x3fff, URZ, 0xc0, !UPT ;  /* 0x00003fff05057892 */ /* 0x000fc4000f8ec0ff */
[----:B------:R-:W-:Y:S02]  /*3910*/  USHF.R.S32.HI UR64, URZ, 0x7, UR64 ;  /* 0x00000007ff407899 */ /* 0x000fe40008011440 */
[----:B------:R-:W-:Y:S02]  /*3920*/  ULOP3.LUT UR45, UR4, 0x3fff, URZ, 0xc0, !UPT ;  /* 0x00003fff042d7892 */ /* 0x000fe4000f8ec0ff */
[----:B------:R-:W-:Y:S01]  /*3930*/  UISETP.LT.AND UP0, UPT, UR64, 0x1, UPT ;  /* 0x000000014000788c */ /* 0x000fe2000bf01270 */
[----:B------:R-:W-:Y:S01]  /*3940*/  UMOV UR62, 0x0 ;  /* 0x00000000003e7882 */ /* 0x000fe20000000000 */
        /* <DEDUP_REMOVED lines=9> */
[----:B------:R-:W-:-:S02]  /*39e0*/  ULOP3.LUT UR44, UR5, 0x10000, URZ, 0xfc, !UPT ;  /* 0x00010000052c7892 */ /* 0x000fc4000f8efcff */
[----:B------:R-:W-:Y:S02]  /*39f0*/  ULOP3.LUT UR45, UR45, 0x10000, URZ, 0xfc, !UPT ;  /* 0x000100002d2d7892 */ /* 0x000fe4000f8efcff */
[----:B------:R-:W-:Y:S01]  /*3a00*/  USEL UR66, UR64, 0x1, !UP0 ;  /* 0x0000000140427887 */ /* 0x000fe2000c000000 */
[----:B------:R-:W-:Y:S01]  /*3a10*/  UMOV UR52, 0x0 ;  /* 0x0000000000347882 */ /* 0x000fe20000000000 */
[----:B------:R-:W-:Y:S01]  /*3a20*/  UMOV UR53, 0x8400490 ;  /* 0x0840049000357882 */ /* 0x000fe20000000000 */
[----:B------:R-:W-:Y:S01]  /*3a30*/  UMOV UR50, 0x0 ;  /* 0x0000000000327882 */ /* 0x000fe20000000000 */
[----:B------:R-:W-:Y:S01]  /*3a40*/  UMOV UR51, 0x8400490 ;  /* 0x0840049000337882 */ /* 0x000fe20000000000 */
[----:B------:R-:W-:Y:S01]  /*3a50*/  UMOV UR48, 0x0 ;  /* 0x0000000000307882 */ /* 0x000fe20000000000 */
[----:B-1----:R-:W-:Y:S01]  /*3a60*/  R2UR UR67, R0 ;  /* 0x00000000004372ca */ /* 0x002fe200000e0000 */
[----:B------:R-:W-:-:S14]  /*3a70*/  UMOV UR49, 0x8400490 ;  /* 0x0840049000317882 */ /* 0x000fdc0000000000 */
.L_x_76:
[C---:B------:R-:W-:Y:S02]  /*3a80*/  LEA R0, R8.reuse, UR41, 0x3 ;  /* 0x0000002908007c11 */ /* 0x040fe4000f8e18ff */
[----:B------:R-:W-:Y:S02]  /*3a90*/  SHF.L.U32 R5, R3, 0x1f, RZ ;  /* 0x0000001f03057819 */ /* 0x000fe400000006ff */
[----:B------:R-:W-:Y:S02]  /*3aa0*/  LEA R4, R8, UR41, 0x4 ;  /* 0x0000002908047c11 */ /* 0x000fe4000f8e20ff */
[----:B------:R-:W1:Y:S02]  /*3ab0*/  SYNCS.PHASECHK.TRANS64.TRYWAIT P0, [R0+URZ+0x90], R5 ;  /* 0x00009005000075a7 */ /* 0x000e6400080011ff */
[----:B-1-3--:R-:W-:Y:S05]  /*3ac0*/  @!P0 BRA `(.L_x_69) ;  /* 0x0000006800d48947 */ /* 0x00afea0003800000 */
.L_x_169:
[----:B-1----:R-:W1:Y:S01]  /*3ad0*/  LDS.128 R4, [R4+0x120] ;  /* 0x0001200004047984 */ /* 0x002e620000000c00 */
[----:B------:R-:W-:Y:S02]  /*3ae0*/  VIADD R0, R0, 0xa0 ;  /* 0x000000a000007836 */ /* 0x000fe40000000000 */
[----:B------:R-:W-:Y:S01]  /*3af0*/  VIADD R8, R8, 0x1 ;  /* 0x0000000108087836 */ /* 0x000fe20000000000 */
[----:B------:R-:W-:Y:S01]  /*3b00*/  @!PT LDS RZ, [RZ] ;  /* 0x00000000fffff984 */ /* 0x000fe20000000800 */
[----:B------:R-:W-:Y:S01]  /*3b10*/  @!PT LDS RZ, [RZ] ;  /* 0x00000000fffff984 */ /* 0x000fe20000000800 */
[----:B------:R-:W-:Y:S01]  /*3b20*/  @!PT LDS RZ, [RZ] ;  /* 0x00000000fffff984 */ /* 0x000fe20000000800 */
[----:B------:R-:W-:Y:S01]  /*3b30*/  @!PT LDS RZ, [RZ] ;  /* 0x00000000fffff984 */ /* 0x000fe20000000800 */
[----:B------:R2:W-:Y:S06]  /*3b40*/  MEMBAR.ALL.CTA ;  /* 0x0000000000007992 */ /* 0x0005ec0000008000 */
[----:B--2---:R-:W2:Y:S01]  /*3b50*/  FENCE.VIEW.ASYNC.S ;  /* 0x00000000000073c6 */ /* 0x004ea20000000000 */
[----:B------:R-:W-:-:S04]  /*3b60*/  PRMT R0, RZ, 0x654, R0 ;  /* 0x00000654ff007816 */ /* 0x000fc80000000000 */
[----:B--2---:R2:W-:Y:S01]  /*3b70*/  SYNCS.ARRIVE.TRANS64.RED.A1T0 RZ, [R0+URZ], RZ ;  /* 0x000000ff00ff79a7 */ /* 0x0045e200081004ff */
[----:B-1----:R-:W-:Y:S01]  /*3b80*/  LOP3.LUT P1, RZ, R6, 0x1, RZ, 0xc0, !PT ;  /* 0x0000000106ff7812 */ /* 0x002fe2000782c0ff */
[----:B--2---:R-:W-:-:S12]  /*3b90*/  BRA.U UP3, `(.L_x_70) ;  /* 0x0000000503587547 */ /* 0x004fd8000b800000 */
[----:B------:R-:W1:Y:S01]  /*3ba0*/  LDCU UR4, c[0x0][0x38c] ;  /* 0x00007180ff0477ac */ /* 0x000e620008000800 */
[----:B------:R-:W-:Y:S02]  /*3bb0*/  PLOP3.LUT P2, PT, PT, PT, PT, 0x80, 0x8 ;  /* 0x000000000008781c */ /* 0x000fe40003f4f070 */
[----:B------:R-:W-:Y:S01]  /*3bc0*/  SHF.L.U32 R5, R9, 0x1f, RZ ;  /* 0x0000001f09057819 */ /* 0x000fe200000006ff */
[----:B------:R-:W-:Y:S02]  /*3bd0*/  ULEA UR46, UR47, UR41, 0x3 ;  /* 0x000000292f2e7291 */ /* 0x000fe4000f8e18ff */
[----:B------:R-:W-:Y:S02]  /*3be0*/  ULEA UR36, UR47, UR67, 0x7 ;  /* 0x000000432f247291 */ /* 0x000fe4000f8e38ff */
[----:B-1----:R-:W-:-:S06]  /*3bf0*/  UISETP.GE.AND UP0, UPT, UR4, 0x1, UPT ;  /* 0x000000010400788c */ /* 0x002fcc000bf06270 */
[----:B------:R-:W-:-:S05]  /*3c00*/  PLOP3.LUT P0, PT, PT, PT, UP0, 0x80, 0x8 ;  /* 0x000000000008781c */ /* 0x000fca0003f0f008 */
[----:B------:R-:W-:-:S08]  /*3c10*/  @UP0 ULEA UR4, UR38, UR41, 0x3 ;  /* 0x0000002926040291 */ /* 0x000fd0000f8e18ff */
[----:B------:R-:W-:-:S04]  /*3c20*/  @P0 SHF.L.U32 R0, R2, 0x1f, RZ ;  /* 0x0000001f02000819 */ /* 0x000fc800000006ff */
[----:B------:R1:W2:Y:S01]  /*3c30*/  @P0 SYNCS.PHASECHK.TRANS64.TRYWAIT P2, [UR4], R0 ;  /* 0x00000000ff0005a7 */ /* 0x0002a20008041104 */
[----:B------:R-:W3:Y:S02]  /*3c40*/  SYNCS.PHASECHK.TRANS64.TRYWAIT P0, [UR46+0xd0], R5 ;  /* 0x0000d005ff0075a7 */ /* 0x000ee4000800112e */
[----:B-123--:R-:W-:Y:S05]  /*3c50*/  @!P0 BRA `(.L_x_71) ;  /* 0x0000006800848947 */ /* 0x00efea0003800000 */
.L_x_171:
[----:B------:R-:W-:Y:S01]  /*3c60*/  UMOV UR42, UR37 ;  /* 0x00000025002a7c82 */ /* 0x000fe20008000000 */
[----:B------:R-:W-:Y:S05]  /*3c70*/  BRA.U !UP0, `(.L_x_72) ;  /* 0x0000000508107547 */ /* 0x000fea000b800000 */
[----:B------:R-:W-:Y:S02]  /*3c80*/  UIADD3 UR42, UPT, UPT, UR66, UR37, URZ ;  /* 0x00000025422a7290 */ /* 0x000fe4000fffe0ff */
[----:B------:R-:W-:Y:S01]  /*3c90*/  UPLOP3.LUT UP2, UPT, UPT, UPT, UPT, 0x40, 0x4 ;  /* 0x000000000004789c */ /* 0x000fe20003f4e870 */
[----:B------:R-:W-:Y:S01]  /*3ca0*/  UMOV UR39, UR64 ;  /* 0x0000004000277c82 */ /* 0x000fe20008000000 */
[----:B------:R-:W-:-:S09]  /*3cb0*/  UMOV UR5, UR38 ;  /* 0x0000002600057c82 */ /* 0x000fd20008000000 */
.L_x_75:
[----:B------:R-:W-:Y:S01]  /*3cc0*/  ULEA UR7, UR5, UR41, 0x3 ;  /* 0x0000002905077291 */ /* 0x000fe2000f8e18ff */
[----:B--23--:R-:W-:Y:S11]  /*3cd0*/  @P2 BRA `(.L_x_73) ;  /* 0x00000000000c2947 */ /* 0x00cff60003800000 */
[----:B-1----:R-:W-:Y:S04]  /*3ce0*/  SHF.L.U32 R5, R2, 0x1f, RZ ;  /* 0x0000001f02057819 */ /* 0x002fe800000006ff */
[----:B------:R-:W1:Y:S02]  /*3cf0*/  SYNCS.PHASECHK.TRANS64.TRYWAIT P0, [UR7], R5 ;  /* 0x00000005ff0075a7 */ /* 0x000e640008001107 */
[----:B-1----:R-:W-:Y:S05]  /*3d00*/  @!P0 BRA `(.L_x_74) ;  /* 0x0000006800708947 */ /* 0x002fea0003800000 */
.L_x_73:
[----:B------:R-:W-:Y:S01]  /*3d10*/  UISETP.NE.AND UP0, UPT, UR39, 0x1, UPT ;  /* 0x000000012700788c */ /* 0x000fe2000bf05270 */
[----:B------:R-:W-:Y:S01]  /*3d20*/  PLOP3.LUT P2, PT, PT, PT, PT, 0x80, 0x8 ;  /* 0x000000000008781c */ /* 0x000fe20003f4f070 */
[----:B------:R-:W-:Y:S02]  /*3d30*/  UIADD3 UR4, UPT, UPT, UR5, 0x1, URZ ;  /* 0x0000000105047890 */ /* 0x000fe4000fffe0ff */
[----:B------:R-:W-:Y:S02]  /*3d40*/  UIADD3 UR40, UPT, UPT, UR7, 0x20, URZ ;  /* 0x0000002007287890 */ /* 0x000fe4000fffe0ff */
[----:B------:R-:W-:Y:S01]  /*3d50*/  UISETP.NE.AND UP1, UPT, UR4, 0x4, UPT ;  /* 0x000000040400788c */ /* 0x000fe2000bf25270 */
[----:B------:R-:W-:Y:S01]  /*3d60*/  PLOP3.LUT P0, PT, PT, PT, UP0, 0x80, 0x8 ;  /* 0x000000000008781c */ /* 0x000fe20003f0f008 */
[----:B------:R-:W-:Y:S02]  /*3d70*/  UIADD3 UR37, UPT, UPT, UR37, 0x1, URZ ;  /* 0x0000000125257890 */ /* 0x000fe4000fffe0ff */
[----:B------:R-:W-:Y:S02]  /*3d80*/  USEL UR6, URZ, 0x1, UP1 ;  /* 0x00000001ff067887 */ /* 0x000fe40008800000 */
[----:B------:R-:W-:Y:S02]  /*3d90*/  USEL UR38, UR4, URZ, UP1 ;  /* 0x000000ff04267287 */ /* 0x000fe40008800000 */
[----:B------:R-:W-:Y:S02]  /*3da0*/  UIADD3 UR39, UPT, UPT, UR39, -0x1, URZ ;  /* 0xffffffff27277890 */ /* 0x000fe4000fffe0ff */
[----:B------:R-:W-:Y:S01]  /*3db0*/  @UP0 ULEA UR4, UR38, UR41, 0x3 ;  /* 0x0000002926040291 */ /* 0x000fe2000f8e18ff */
[----:B------:R-:W-:Y:S01]  /*3dc0*/  LOP3.LUT R2, R2, UR6, RZ, 0x3c, !PT ;  /* 0x0000000602027c12 */ /* 0x000fe2000f8e3cff */
[----:B------:R-:W-:Y:S02]  /*3dd0*/  ULEA UR6, UR5, UR45, 0xb ;  /* 0x0000002d05067291 */ /* 0x000fe4000f8e58ff */
[----:B------:R-:W-:Y:S01]  /*3de0*/  UISETP.NE.AND UP0, UPT, UR37, UR42, UPT ;  /* 0x0000002a2500728c */ /* 0x000fe2000bf05270 */
[----:B-1----:R-:W-:Y:S01]  /*3df0*/  @P0 SHF.L.U32 R0, R2, 0x1f, RZ ;  /* 0x0000001f02000819 */ /* 0x002fe200000006ff */
[----:B------:R-:W-:Y:S02]  /*3e00*/  UIADD3 UR34, UPT, UPT, UR6, 0x2, URZ ;  /* 0x0000000206227890 */ /* 0x000fe4000fffe0ff */
[----:B------:R-:W-:Y:S01]  /*3e10*/  UIADD3 UR30, UPT, UPT, UR6, 0x4, URZ ;  /* 0x00000004061e7890 */ /* 0x000fe2000fffe0ff */
[----:B------:R2:W3:Y:S01]  /*3e20*/  @P0 SYNCS.PHASECHK.TRANS64.TRYWAIT P2, [UR4], R0 ;  /* 0x00000000ff0005a7 */ /* 0x0004e20008041104 */
[----:B------:R-:W-:Y:S02]  /*3e30*/  ULEA UR4, UR5, UR44, 0xa ;  /* 0x0000002c05047291 */ /* 0x000fe4000f8e50ff */
[----:B------:R-:W-:Y:S02]  /*3e40*/  UIADD3 UR26, UPT, UPT, UR6, 0x6, URZ ;  /* 0x00000006061a7890 */ /* 0x000fe4000fffe0ff */
        /* <DEDUP_REMOVED lines=10> */
[----:B------:R-:W-:Y:S01]  /*3ef0*/  UIADD3 UR8, UPT, UPT, UR4, 0x206, URZ ;  /* 0x0000020604087890 */ /* 0x000fe2000fffe0ff */
[----:B------:R-:W-:Y:S01]  /*3f00*/  UMOV UR7, 0x40004040 ;  /* 0x4000404000077882 */ /* 0x000fe20000000000 */
[----:B------:R-:W-:Y:S01]  /*3f10*/  UMOV UR5, 0x40004040 ;  /* 0x4000404000057882 */ /* 0x000fe20000000000 */
[----:B------:R-:W-:Y:S01]  /*3f20*/  UMOV UR35, 0x40004040 ;  /* 0x4000404000237882 */ /* 0x000fe20000000000 */
[----:B------:R1:W-:Y:S01]  /*3f30*/  UTCHMMA.2CTA gdesc[UR4], gdesc[UR6], tmem[UR36], tmem[UR62], idesc[UR63], UP2 ;  /* 0x00ff3e06040075ea */ /* 0x0003e20009200024 */
[----:B------:R-:W-:Y:S01]  /*3f40*/  UPLOP3.LUT UP2, UPT, UPT, UPT, UPT, 0x80, 0x8 ;  /* 0x000000000008789c */ /* 0x000fe20003f4f070 */
[----:B------:R-:W-:Y:S01]  /*3f50*/  UMOV UR33, 0x40004040 ;  /* 0x4000404000217882 */ /* 0x000fe20000000000 */
[----:B------:R-:W-:Y:S01]  /*3f60*/  UMOV UR31, 0x40004040 ;  /* 0x40004040001f7882 */ /* 0x000fe20000000000 */
[----:B------:R2:W-:Y:S01]  /*3f70*/  UTCHMMA.2CTA gdesc[UR32], gdesc[UR34], tmem[UR36], tmem[UR60], idesc[UR61], UPT ;  /* 0x00ff3c22200075ea */ /* 0x0005e2000ba00024 */
        /* <DEDUP_REMOVED lines=14> */
[----:B------:R-:W-:Y:S01]  /*4060*/  UMOV UR9, 0x40004040 ;  /* 0x4000404000097882 */ /* 0x000fe20000000000 */
[----:B------:R2:W-:Y:S01]  /*4070*/  UTCHMMA.2CTA gdesc[UR12], gdesc[UR14], tmem[UR36], tmem[UR50], idesc[UR51], UPT ;  /* 0x00ff320e0c0075ea */ /* 0x0005e2000ba00024 */
[----:B------:R2:W-:Y:S01]  /*4080*/  UTCHMMA.2CTA gdesc[UR8], gdesc[UR10], tmem[UR36], tmem[UR48], idesc[UR49], UPT ;  /* 0x00ff300a080075ea */ /* 0x0005e2000ba00024 */
[----:B------:R2:W-:Y:S01]  /*4090*/  UTCBAR.2CTA.MULTICAST [UR40], URZ, UR43 ;  /* 0x000000ff280073e9 */ /* 0x0005e2000820082b */
[----:B-1----:R-:W-:Y:S01]  /*40a0*/  UMOV UR5, UR38 ;  /* 0x0000002600057c82 */ /* 0x002fe20008000000 */
[----:B------:R-:W-:Y:S05]  /*40b0*/  BRA.U UP0, `(.L_x_75) ;  /* 0xfffffffd00007547 */ /* 0x000fea000b83ffff */
.L_x_72:
[----:B------:R-:W-:Y:S01]  /*40c0*/  UIADD3 UR4, UPT, UPT, UR46, 0xb0, URZ ;  /* 0x000000b02e047890 */ /* 0x000fe2000fffe0ff */
[----:B------:R-:W-:-:S08]  /*40d0*/  UMOV UR37, UR42 ;  /* 0x0000002a00257c82 */ /* 0x000fd00008000000 */
[----:B------:R4:W-:Y:S01]  /*40e0*/  UTCBAR.2CTA.MULTICAST [UR4], URZ, UR65 ;  /* 0x000000ff040073e9 */ /* 0x0009e20008200841 */
[----:B------:R-:W-:Y:S02]  /*40f0*/  NOP ;  /* 0x0000000000007918 */ /* 0x000fe40000000000 */
.L_x_70:
[----:B----4-:R-:W-:Y:S01]  /*4100*/  UIADD3 UR4, UPT, UPT, UR47, 0x1, URZ ;  /* 0x000000012f047890 */ /* 0x010fe2000fffe0ff */
[----:B------:R-:W-:-:S03]  /*4110*/  ISETP.NE.AND P0, PT, R8, 0x2, PT ;  /* 0x000000020800780c */ /* 0x000fc60003f05270 */
[----:B------:R-:W-:Y:S01]  /*4120*/  UISETP.NE.AND UP0, UPT, UR4, 0x4, UPT ;  /* 0x000000040400788c */ /* 0x000fe2000bf05270 */
[----:B-12---:R-:W-:Y:S02]  /*4130*/  SEL R0, RZ, 0x1, P0 ;  /* 0x00000001ff007807 */ /* 0x006fe40000000000 */
[----:B------:R-:W-:Y:S01]  /*4140*/  SEL R8, R8, RZ, P0 ;  /* 0x000000ff08087207 */ /* 0x000fe20000000000 */
[----:B------:R-:W-:Y:S01]  /*4150*/  USEL UR5, URZ, 0x1, UP0 ;  /* 0x00000001ff057887 */ /* 0x000fe20008000000 */
[----:B------:R-:W-:Y:S01]  /*4160*/  LOP3.LUT R3, R3, R0, RZ, 0x3c, !PT ;  /* 0x0000000003037212 */ /* 0x000fe200078e3cff */
[----:B------:R-:W-:-:S04]  /*4170*/  USEL UR47, UR4, URZ, UP0 ;  /* 0x000000ff042f7287 */ /* 0x000fc80008000000 */
[----:B------:R-:W-:Y:S01]  /*4180*/  LOP3.LUT R9, R9, UR5, RZ, 0x3c, !PT ;  /* 0x0000000509097c12 */ /* 0x000fe2000f8e3cff */
[----:B------:R-:W-:Y:S07]  /*4190*/  @P1 BRA `(.L_x_76) ;  /* 0xfffffff800381947 */ /* 0x000fee000383ffff */
[----:B------:R-:W1:Y:S01]  /*41a0*/  S2UR UR8, SR_CgaCtaId ;  /* 0x00000000000879c3 */ /* 0x000e620000008800 */
[----:B------:R-:W-:Y:S01]  /*41b0*/  ELECT P0, URZ, PT ;  /* 0x0000000000ff782f */ /* 0x000fe20003800000 */
[----:B------:R-:W-:Y:S01]  /*41c0*/  HFMA2 R0, -RZ, RZ, 0, 5.9604644775390625e-08 ;  /* 0x00000001ff007431 */ /* 0x000fe200000001ff */
[----:B------:R-:W-:-:S05]  /*41d0*/  UMOV UR4, 0x40 ;  /* 0x0000004000047882 */ /* 0x000fca0000000000 */
[----:B------:R-:W-:Y:S01]  /*41e0*/  UVIRTCOUNT.DEALLOC.SMPOOL 0x80 ;  /* 0x000000800000784c */ /* 0x000fe20000000000 */
[----:B------:R-:W-:Y:S02]  /*41f0*/  UISETP.NE.AND UP1, UPT, UR68, URZ, UPT ;  /* 0x000000ff4400728c */ /* 0x000fe4000bf25270 */
[----:B-1----:R-:W-:-:S09]  /*4200*/  ULEA UR8, UR8, UR4, 0x18 ;  /* 0x0000000408087291 */ /* 0x002fd2000f8ec0ff */
[----:B------:R1:W-:Y:S01]  /*4210*/  @P0 STS.U8 [UR8+0x1c], R0 ;  /* 0x00001c00ff000988 */ /* 0x0003e20008000008 */
[----:B------:R-:W-:Y:S05]  /*4220*/  BRA.U UP1, `(.L_x_77) ;  /* 0x0000000101a07547 */ /* 0x000fea000b800000 */
[----:B------:R-:W-:Y:S01]  /*4230*/  UIADD3 UR7, UPT, UPT, UR41, 0xd0, URZ ;  /* 0x000000d029077890 */ /* 0x000fe2000fffe0ff */
[----:B------:R-:W-:-:S03]  /*4240*/  SHF.L.U32 R3, R9, 0x1f, RZ ;  /* 0x0000001f09037819 */ /* 0x000fc600000006ff */
[----:B------:R-:W-:-:S09]  /*4250*/  ULEA UR4, UR47, UR7, 0x3 ;  /* 0x000000072f047291 */ /* 0x000fd2000f8e18ff */
[----:B------:R-:W2:Y:S02]  /*4260*/  SYNCS.PHASECHK.TRANS64.TRYWAIT P0, [UR4], R3 ;  /* 0x00000003ff0075a7 */ /* 0x000ea40008001104 */
[----:B--2---:R-:W-:Y:S05]  /*4270*/  @!P0 BRA `(.L_x_78) ;  /* 0x00000064002c8947 */ /* 0x004fea0003800000 */
.L_x_174:
        /* <DEDUP_REMOVED lines=9> */
.L_x_176:
        /* <DEDUP_REMOVED lines=9> */
.L_x_178:
[----:B------:R-:W-:-:S04]  /*43a0*/  UIADD3 UR4, UPT, UPT, UR4, 0x1, URZ ;  /* 0x0000000104047890 */ /* 0x000fc8000fffe0ff */
[----:B------:R-:W-:-:S04]  /*43b0*/  UISETP.NE.AND UP0, UPT, UR4, 0x4, UPT ;  /* 0x000000040400788c */ /* 0x000fc8000bf05270 */
[----:B------:R-:W-:Y:S02]  /*43c0*/  USEL UR5, URZ, 0x1, UP0 ;  /* 0x00000001ff057887 */ /* 0x000fe40008000000 */
[----:B------:R-:W-:-:S04]  /*43d0*/  USEL UR4, UR4, URZ, UP0 ;  /* 0x000000ff04047287 */ /* 0x000fc80008000000 */
[----:B------:R-:W-:Y:S01]  /*43e0*/  ULEA UR4, UR4, UR7, 0x3 ;  /* 0x0000000704047291 */ /* 0x000fe2000f8e18ff */
[----:B-1----:R-:W-:-:S04]  /*43f0*/  LOP3.LUT R3, R2, UR5, RZ, 0x3c, !PT ;  /* 0x0000000502037c12 */ /* 0x002fc8000f8e3cff */
[----:B------:R-:W-:Y:S01]  /*4400*/  SHF.L.U32 R3, R3, 0x1f, RZ ;  /* 0x0000001f03037819 */ /* 0x000fe200000006ff */
[----:B------:R-:W-:-:S04]  /*4410*/  IMAD.U32 R0, RZ, RZ, UR4 ;  /* 0x00000004ff007e24 */ /* 0x000fc8000f8e00ff */
[----:B------:R1:W2:Y:S03]  /*4420*/  SYNCS.PHASECHK.TRANS64.TRYWAIT P0, [R0+URZ], R3 ;  /* 0x00000003000075a7 */ /* 0x0002a600080011ff */
[----:B--2---:R-:W-:Y:S05]  /*4430*/  @!P0 NANOSLEEP.SYNCS 0x989680 ;  /* 0x009896800000895d */ /* 0x004fea0003900000 */
[----:B------:R-:W2:Y:S02]  /*4440*/  @!P0 SYNCS.PHASECHK.TRANS64 P0, [R0+URZ], R3 ;  /* 0x00000003000085a7 */ /* 0x000ea400080010ff */
[----:B--2---:R-:W-:Y:S05]  /*4450*/  @P0 BRA `(.L_x_81) ;  /* 0x0000000000200947 */ /* 0x004fea0003800000 */
.L_x_82:
[----:B--2---:R2:W4:Y:S02]  /*4460*/  SYNCS.PHASECHK.TRANS64.TRYWAIT P0, [R0+URZ], R3 ;  /* 0x00000003000075a7 */ /* 0x00452400080011ff */
[----:B----4-:R-:W-:Y:S05]  /*4470*/  @!P0 NANOSLEEP.SYNCS 0x989680 ;  /* 0x009896800000895d */ /* 0x010fea0003900000 */
[----:B------:R-:W4:Y:S02]  /*4480*/  @!P0 SYNCS.PHASECHK.TRANS64 P0, [R0+URZ], R3 ;  /* 0x00000003000085a7 */ /* 0x000f2400080010ff */
[----:B----4-:R-:W-:Y:S05]  /*4490*/  @!P0 BRA `(.L_x_82) ;  /* 0xfffffffc00f08947 */ /* 0x010fea000383ffff */
[----:B------:R-:W-:Y:S05]  /*44a0*/  BRA `(.L_x_81) ;  /* 0x00000000000c7947 */ /* 0x000fea0003800000 */
.L_x_77:
[----:B------:R-:W-:-:S04]  /*44b0*/  UIADD3 UR4, UPT, UPT, UR41, 0x110, URZ ;  /* 0x0000011029047890 */ /* 0x000fc8000fffe0ff */
[----:B------:R-:W-:-:S09]  /*44c0*/  UPRMT UR4, UR69, 0x654, UR4 ;  /* 0x0000065445047896 */ /* 0x000fd20008000004 */
[----:B------:R-:W-:Y:S03]  /*44d0*/  SYNCS.ARRIVE.TRANS64.RED.A1T0 RZ, [UR4], RZ ;  /* 0x000000ffffff79a7 */ /* 0x000fe60008100404 */
.L_x_81:
[----:B-12---:R-:W-:Y:S01]  /*44e0*/  SHF.L.U32 R3, RZ, 0x1f, RZ ;  /* 0x0000001fff037819 */ /* 0x006fe200000006ff */
[----:B------:R-:W-:Y:S01]  /*44f0*/  UIADD3 UR4, UPT, UPT, UR41, 0x110, URZ ;  /* 0x0000011029047890 */ /* 0x000fe2000fffe0ff */
[----:B------:R-:W-:Y:S02]  /*4500*/  PLOP3.LUT P0, PT, PT, PT, UP1, 0x80, 0x8 ;  /* 0x000000000008781c */ /* 0x000fe40003f0f018 */
[----:B------:R-:W1:Y:S02]  /*4510*/  SYNCS.PHASECHK.TRANS64.TRYWAIT P1, [UR41+0x110], R3 ;  /* 0x00011003ff0075a7 */ /* 0x000e640008021129 */
[----:B-1----:R-:W-:Y:S09]  /*4520*/  @!P1 BRA `(.L_x_83) ;  /* 0x0000006000c89947 */ /* 0x002ff20003800000 */
.L_x_180:
[----:B------:R-:W-:Y:S01]  /*4530*/  @!UP1 UPRMT UR4, UR69, 0x654, UR4 ;  /* 0x0000065445049896 */ /* 0x000fe20008000004 */
[----:B------:R-:W-:Y:S01]  /*4540*/  UMOV UR5, 0xffff ;  /* 0x0000ffff00057882 */ /* 0x000fe20000000000 */
[----:B------:R-:W-:-:S07]  /*4550*/  UMOV UR6, 0x1 ;  /* 0x0000000100067882 */ /* 0x000fce0000000000 */
[----:B------:R-:W-:Y:S01]  /*4560*/  @!P0 SYNCS.ARRIVE.TRANS64.RED.A1T0 RZ, [UR4], RZ ;  /* 0x000000ffffff89a7 */ /* 0x000fe20008100404 */
[----:B------:R-:W-:Y:S01]  /*4570*/  NOP ;  /* 0x0000000000007918 */ /* 0x000fe20000000000 */
[----:B-1----:R-:W1:Y:S01]  /*4580*/  LDS R0, [UR8+0x14] ;  /* 0x00001408ff007984 */ /* 0x002e620008000800 */
[----:B------:R-:W-:-:S04]  /*4590*/  ULOP3.LUT UR4, UR67, 0xffff, URZ, 0xc0, !UPT ;  /* 0x0000ffff43047892 */ /* 0x000fc8000f8ec0ff */
[----:B------:R-:W-:-:S04]  /*45a0*/  USHF.R.U32.HI UR4, URZ, 0x5, UR4 ;  /* 0x00000005ff047899 */ /* 0x000fc80008011604 */
[----:B------:R-:W-:Y:S02]  /*45b0*/  USHF.L.U32 UR5, UR5, UR4, URZ ;  /* 0x0000000405057299 */ /* 0x000fe400080006ff */
[----:B------:R-:W-:-:S04]  /*45c0*/  USHF.L.U32 UR4, UR6, UR4, URZ ;  /* 0x0000000406047299 */ /* 0x000fc800080006ff */
[----:B-1----:R-:W-:-:S04]  /*45d0*/  LOP3.LUT R0, R0, UR5, RZ, 0xc0, !PT ;  /* 0x0000000500007c12 */ /* 0x002fc8000f8ec0ff */
[----:B------:R-:W-:-:S13]  /*45e0*/  ISETP.NE.AND P0, PT, R0, UR5, PT ;  /* 0x0000000500007c0c */ /* 0x000fda000bf05270 */
[----:B------:R-:W-:Y:S05]  /*45f0*/  @P0 BRA `(.L_x_84) ;  /* 0x0000000000580947 */ /* 0x000fea0003800000 */
[----:B------:R-:W1:Y:S02]  /*4600*/  LDS R0, [UR8+0x18] ;  /* 0x00001808ff007984 */ /* 0x000e640008000800 */
[----:B-1----:R-:W-:-:S04]  /*4610*/  LOP3.LUT R0, R0, UR4, RZ, 0xc0, !PT ;  /* 0x0000000400007c12 */ /* 0x002fc8000f8ec0ff */
[----:B------:R-:W-:-:S13]  /*4620*/  ISETP.NE.AND P0, PT, R0, UR4, PT ;  /* 0x0000000400007c0c */ /* 0x000fda000bf05270 */
[----:B------:R-:W-:Y:S05]  /*4630*/  @P0 BRA `(.L_x_85) ;  /* 0x00000000003c0947 */ /* 0x000fea0003800000 */
[----:B------:R-:W1:Y:S01]  /*4640*/  S2R R2, SR_LANEID ;  /* 0x0000000000027919 */ /* 0x000e620000000000 */
[----:B------:R-:W-:Y:S01]  /*4650*/  ULOP3.LUT UR5, URZ, UR5, URZ, 0x33, !UPT ;  /* 0x00000005ff057292 */ /* 0x000fe2000f8e33ff */
[----:B------:R-:W-:Y:S01]  /*4660*/  LOP3.LUT R4, RZ, UR4, RZ, 0x33, !PT ;  /* 0x00000004ff047c12 */ /* 0x000fe2000f8e33ff */
[----:B------:R-:W-:Y:S02]  /*4670*/  VOTEU.ANY UR4, UPT, PT ;  /* 0x0000000000047886 */ /* 0x000fe400038e0100 */
[----:B------:R-:W-:Y:S01]  /*4680*/  UFLO.U32 UR4, UR4 ;  /* 0x00000004000472bd */ /* 0x000fe200080e0000 */
[----:B------:R-:W2:Y:S01]  /*4690*/  REDUX UR6, R4 ;  /* 0x00000000040673c4 */ /* 0x000ea20000000000 */
[----:B------:R-:W-:-:S06]  /*46a0*/  IMAD.U32 R0, RZ, RZ, UR5 ;  /* 0x00000005ff007e24 */ /* 0x000fcc000f8e00ff */
[----:B------:R4:W-:Y:S01]  /*46b0*/  UTCATOMSWS.AND URZ, UR5 ;  /* 0x0000000500ff79e3 */ /* 0x0009e20008000000 */
[----:B------:R-:W3:Y:S01]  /*46c0*/  REDUX UR7, R0 ;  /* 0x00000000000773c4 */ /* 0x000ee20000000000 */
[----:B-1----:R-:W-:Y:S01]  /*46d0*/  ISETP.EQ.U32.AND P0, PT, R2, UR4, PT ;  /* 0x0000000402007c0c */ /* 0x002fe2000bf02070 */
[----:B--2---:R-:W-:Y:S01]  /*46e0*/  IMAD.U32 R2, RZ, RZ, UR6 ;  /* 0x00000006ff027e24 */ /* 0x004fe2000f8e00ff */
[----:B---3--:R-:W-:-:S11]  /*46f0*/  MOV R3, UR7 ;  /* 0x0000000700037c02 */ /* 0x008fd60008000f00 */
[----:B------:R4:W-:Y:S04]  /*4700*/  @P0 ATOMS.AND RZ, [UR8+0x14], R3 ;  /* 0x00001403ffff098c */ /* 0x0009e8000a800008 */
[----:B------:R4:W-:Y:S01]  /*4710*/  @P0 ATOMS.AND RZ, [UR8+0x18], R2 ;  /* 0x00001802ffff098c */ /* 0x0009e2000a800008 */
[----:B------:R-:W-:Y:S05]  /*4720*/  BRA `(.L_x_86) ;  /* 0x0000000000147947 */ /* 0x000fea0003800000 */
.L_x_85:
[----:B------:R-:W-:Y:S02]  /*4730*/  MOV R2, 0x4750 ;  /* 0x0000475000027802 */ /* 0x000fe40000000f00 */
[----:B---3-5:R-:W-:Y:S05]  /*4740*/  CALL.REL.NOINC `($__internal_0_$__cuda_sm10x_tcgen05_guardrail_trap_col_being_dealloced_not_returned_by_alloc) ;  /* 0x0000006400a87944 */ /* 0x028fea0003c00000 */
[----:B------:R-:W-:Y:S05]  /*4750*/  BRA `(.L_x_86) ;  /* 0x0000000000087947 */ /* 0x000fea0003800000 */
.L_x_84:
[----:B------:R-:W-:Y:S02]  /*4760*/  MOV R2, 0x4780 ;  /* 0x0000478000027802 */ /* 0x000fe40000000f00 */
[----:B---3-5:R-:W-:Y:S05]  /*4770*/  CALL.REL.NOINC `($__internal_2_$__cuda_sm10x_tcgen05_guardrail_trap_unallocated_columns_being_dealloced) ;  /* 0x0000006400b47944 */ /* 0x028fea0003c00000 */
.L_x_86:
[----:B------:R-:W-:Y:S01]  /*4780*/  NOP ;  /* 0x0000000000007918 */ /* 0x000fe20000000000 */
[----:B----4-:R-:W-:Y:S05]  /*4790*/  EXIT ;  /* 0x000000000000794d */ /* 0x010fea0003800000 */
.L_x_57:
[----:B------:R-:W-:-:S09]  /*47a0*/  UISETP.NE.OR UP0, UPT, UR18, 0x3, !UP3 ;  /* 0x000000031200788c */ /* 0x000fd2000df05670 */
[----:B------:R-:W-:Y:S05]  /*47b0*/  BRA.U UP0, `(.L_x_87) ;  /* 0x0000001100b87547 */ /* 0x000fea000b800000 */
[----:B------:R-:W1:Y:S01]  /*47c0*/  LDCU UR31, c[0x0][0x370] ;  /* 0x00006e00ff1f77ac */ /* 0x000e620008000800 */
[----:B------:R-:W2:Y:S01]  /*47d0*/  LDC.64 R16, c[0x0][0x348] ;  /* 0x0000d200ff107b82 */ /* 0x000ea20000000a00 */
[----:B------:R-:W-:Y:S02]  /*47e0*/  HFMA2 R13, -RZ, RZ, 0, 0 ;  /* 0x00000000ff0d7431 */ /* 0x000fe400000001ff */
[----:B------:R-:W-:Y:S01]  /*47f0*/  IMAD.MOV.U32 R15, RZ, RZ, 0x1 ;  /* 0x00000001ff0f7424 */ /* 0x000fe200078e00ff */
[----:B------:R-:W1:Y:S01]  /*4800*/  LDCU.128 UR48, c[0x0][0xb10] ;  /* 0x00016200ff3077ac */ /* 0x000e620008000c00 */
[----:B------:R-:W-:Y:S01]  /*4810*/  IMAD.MOV.U32 R14, RZ, RZ, RZ ;  /* 0x000000ffff0e7224 */ /* 0x000fe200078e00ff */
[----:B------:R-:W-:Y:S01]  /*4820*/  MOV R7, 0x2000 ;  /* 0x0000200000077802 */ /* 0x000fe20000000f00 */
[----:B------:R-:W3:Y:S01]  /*4830*/  LDCU UR30, c[0x0][0x374] ;  /* 0x00006e80ff1e77ac */ /* 0x000ee20008000800 */
[----:B------:R-:W4:Y:S01]  /*4840*/  LDC.64 R2, c[0x0][0x888] ;  /* 0x00022200ff027b82 */ /* 0x000f220000000a00 */
[----:B------:R-:W3:Y:S01]  /*4850*/  LDCU UR15, c[0x0][0xb0c] ;  /* 0x00016180ff0f77ac */ /* 0x000ee20008000800 */
[----:B------:R-:W2:Y:S06]  /*4860*/  LDCU UR46, c[0x0][0xb20] ;  /* 0x00016400ff2e77ac */ /* 0x000eac0008000800 */
[----:B------:R-:W4:Y:S01]  /*4870*/  LDC.64 R4, c[0x0][0x890] ;  /* 0x00022400ff047b82 */ /* 0x000f220000000a00 */
[----:B------:R-:W2:Y:S01]  /*4880*/  LDCU UR4, c[0x0][0xb30] ;  /* 0x00016600ff0477ac */ /* 0x000ea20008000800 */
[----:B------:R-:W-:Y:S01]  /*4890*/  UMOV UR21, 0x400 ;  /* 0x0000040000157882 */ /* 0x000fe20000000000 */
[----:B-1----:R-:W-:-:S02]  /*48a0*/  UIMAD.WIDE.U32 UR6, UR31, UR48, URZ ;  /* 0x000000301f0672a5 */ /* 0x002fc4000f8e00ff */
[----:B---3--:R-:W-:Y:S02]  /*48b0*/  UIMAD.WIDE.U32 UR8, UR30, UR51, URZ ;  /* 0x000000331e0872a5 */ /* 0x008fe4000f8e00ff */
[----:B------:R-:W-:Y:S02]  /*48c0*/  ULEA UR21, UR47, UR21, 0x18 ;  /* 0x000000152f157291 */ /* 0x000fe4000f8ec0ff */
[----:B------:R-:W-:Y:S02]  /*48d0*/  UPLOP3.LUT UP2, UPT, UPT, UPT, UPT, 0x40, 0x4 ;  /* 0x000000000004789c */ /* 0x000fe40003f4e870 */
[----:B------:R-:W-:Y:S01]  /*48e0*/  UIADD3 UR37, UPT, UPT, UR21, 0x58, URZ ;  /* 0x0000005815257890 */ /* 0x000fe2000fffe0ff */
[----:B------:R-:W-:Y:S01]  /*48f0*/  UMOV UR6, UR7 ;  /* 0x0000000700067c82 */ /* 0x000fe20008000000 */
[----:B------:R-:W-:Y:S01]  /*4900*/  UMOV UR38, UR9 ;  /* 0x0000000900267c82 */ /* 0x000fe20008000000 */
[----:B------:R-:W-:Y:S02]  /*4910*/  UISETP.GE.AND UP0, UPT, UR45, 0x1, UPT ;  /* 0x000000012d00788c */ /* 0x000fe4000bf06270 */
[----:B------:R-:W-:Y:S01]  /*4920*/  UISETP.NE.AND UP4, UPT, UR45, 0x1, UPT ;  /* 0x000000012d00788c */ /* 0x000fe2000bf85270 */
[----:B------:R-:W1:Y:S01]  /*4930*/  LDCU.64 UR22, c[0x0][0xb28] ;  /* 0x00016500ff1677ac */ /* 0x000e620008000a00 */
[----:B------:R-:W-:-:S02]  /*4940*/  UISETP.NE.AND UP6, UPT, UR15, 0x1, UPT ;  /* 0x000000010f00788c */ /* 0x000fc4000bfc5270 */
[----:B------:R-:W-:Y:S02]  /*4950*/  UISETP.NE.AND UP5, UPT, UR50, 0x1, UPT ;  /* 0x000000013200788c */ /* 0x000fe4000bfa5270 */
[----:B------:R-:W-:Y:S02]  /*4960*/  UIADD3 UR41, UPT, UPT, UR21, 0x40, URZ ;  /* 0x0000004015297890 */ /* 0x000fe4000fffe0ff */
[----:B------:R-:W-:Y:S02]  /*4970*/  UIADD3 UR33, UPT, UPT, UR21, 0x48, URZ ;  /* 0x0000004815217890 */ /* 0x000fe4000fffe0ff */
[----:B------:R-:W-:Y:S02]  /*4980*/  UIADD3 UR25, UPT, UPT, UR21, 0x50, URZ ;  /* 0x0000005015197890 */ /* 0x000fe4000fffe0ff */
[----:B------:R-:W-:Y:S02]  /*4990*/  UPRMT UR37, UR47, 0x654, UR37 ;  /* 0x000006542f257896 */ /* 0x000fe40008000025 */
[----:B------:R-:W-:-:S02]  /*49a0*/  USHF.R.U32.HI UR39, URZ, UR49, UR6 ;  /* 0x00000031ff277299 */ /* 0x000fc40008011606 */
[----:B--2---:R-:W-:Y:S02]  /*49b0*/  USHF.R.U32.HI UR38, URZ, UR46, UR38 ;  /* 0x0000002eff267299 */ /* 0x004fe40008011626 */
[----:B------:R-:W-:-:S11]  /*49c0*/  UISETP.NE.AND UP3, UPT, UR4, 0x1, UPT ;  /* 0x000000010400788c */ /* 0x000fd6000bf65270 */
.L_x_98:
[C---:B------:R-:W-:Y:S02]  /*49d0*/  LEA R12, R14.reuse, UR21, 0x3 ;  /* 0x000000150e0c7c11 */ /* 0x040fe4000f8e18ff */
[----:B------:R-:W-:Y:S02]  /*49e0*/  SHF.L.U32 R9, R13, 0x1f, RZ ;  /* 0x0000001f0d097819 */ /* 0x000fe400000006ff */
[----:B------:R-:W-:Y:S02]  /*49f0*/  LEA R10, R14, UR21, 0x4 ;  /* 0x000000150e0a7c11 */ /* 0x000fe4000f8e20ff */
[----:B------:R-:W2:Y:S02]  /*4a00*/  SYNCS.PHASECHK.TRANS64.TRYWAIT P0, [R12+URZ+0x90], R9 ;  /* 0x000090090c0075a7 */ /* 0x000ea400080011ff */
[----:B--23--:R-:W-:Y:S05]  /*4a10*/  @!P0 BRA `(.L_x_88) ;  /* 0x0000005c00a48947 */ /* 0x00cfea0003800000 */
.L_x_181:
[----:B--2---:R-:W2:Y:S01]  /*4a20*/  LDS.128 R8, [R10+0x120] ;  /* 0x000120000a087984 */ /* 0x004ea20000000c00 */
[----:B------:R-:W-:Y:S01]  /*4a30*/  UISETP.GE.AND UP0, UPT, UR45, 0x1, UPT ;  /* 0x000000012d00788c */ /* 0x000fe2000bf06270 */
[----:B------:R-:W-:Y:S01]  /*4a40*/  @!PT LDS RZ, [RZ] ;  /* 0x00000000fffff984 */ /* 0x000fe20000000800 */
[----:B------:R-:W-:Y:S01]  /*4a50*/  @!PT LDS RZ, [RZ] ;  /* 0x00000000fffff984 */ /* 0x000fe20000000800 */
[----:B------:R-:W-:Y:S01]  /*4a60*/  @!PT LDS RZ, [RZ] ;  /* 0x00000000fffff984 */ /* 0x000fe20000000800 */
[----:B------:R-:W-:Y:S01]  /*4a70*/  @!PT LDS RZ, [RZ] ;  /* 0x00000000fffff984 */ /* 0x000fe20000000800 */
[----:B------:R3:W-:Y:S06]  /*4a80*/  MEMBAR.ALL.CTA ;  /* 0x0000000000007992 */ /* 0x0007ec0000008000 */
[----:B---3--:R-:W3:Y:S01]  /*4a90*/  FENCE.VIEW.ASYNC.S ;  /* 0x00000000000073c6 */ /* 0x008ee20000000000 */
[----:B--2---:R-:W-:Y:S11]  /*4aa0*/  LOP3.LUT P0, RZ, R10, 0x1, RZ, 0xc0, !PT ;  /* 0x000000010aff7812 */ /* 0x004ff6000780c0ff */
[----:B------:R-:W-:Y:S02]  /*4ab0*/  @!UPT UIADD3 URZ, UPT, UPT, URZ, URZ, URZ ;  /* 0x000000fffffff290 */ /* 0x000fe4000fffe0ff */
[----:B---3--:R-:W-:Y:S01]  /*4ac0*/  VOTEU.ANY UP1, P0 ;  /* 0x0000000000ff7886 */ /* 0x008fe20000020100 */
[----:B------:R-:W-:Y:S11]  /*4ad0*/  PLOP3.LUT P0, PT, PT, PT, UP1, 0x80, 0x8 ;  /* 0x000000000008781c */ /* 0x000ff60003f0f018 */
[----:B------:R-:W-:Y:S02]  /*4ae0*/  @!UPT UIADD3 URZ, UPT, UPT, URZ, URZ, URZ ;  /* 0x000000fffffff290 */ /* 0x000fe4000fffe0ff */
[----:B------:R-:W-:Y:S02]  /*4af0*/  @P0 SHF.R.U32.HI R0, RZ, 0x10, R9 ;  /* 0x00000010ff000819 */ /* 0x000fe40000011609 */
[----:B------:R-:W-:Y:S02]  /*4b00*/  @P0 MOV R6, R8 ;  /* 0x0000000800060202 */ /* 0x000fe40000000f00 */
[----:B------:R-:W-:Y:S01]  /*4b10*/  @P0 R2UR UR4, R0 ;  /* 0x00000000000402ca */ /* 0x000fe200000e0000 */
[----:B------:R-:W-:Y:S01]  /*4b20*/  VIADD R0, R12, 0xa0 ;  /* 0x000000a00c007836 */ /* 0x000fe20000000000 */
[----:B------:R-:W-:Y:S02]  /*4b30*/  @P0 LOP3.LUT R8, R9, 0xffff, RZ, 0xc0, !PT ;  /* 0x0000ffff09080812 */ /* 0x000fe400078ec0ff */
[----:B------:R-:W-:Y:S02]  /*4b40*/  @P0 R2UR UR6, R6 ;  /* 0x00000000060602ca */ /* 0x000fe400000e0000 */
[----:B------:R-:W-:Y:S02]  /*4b50*/  PRMT R0, RZ, 0x654, R0 ;  /* 0x00000654ff007816 */ /* 0x000fe40000000000 */
[----:B------:R-:W-:Y:S02]  /*4b60*/  @P0 R2UR UR5, R8 ;  /* 0x00000000080502ca */ /* 0x000fe400000e0000 */
[----:B------:R2:W-:Y:S03]  /*4b70*/  SYNCS.ARRIVE.TRANS64.RED.A1T0 RZ, [R0+URZ], RZ ;  /* 0x000000ff00ff79a7 */ /* 0x0005e600081004ff */
[----:B------:R-:W-:Y:S04]  /*4b80*/  @UP1 UMOV UR29, UR4 ;  /* 0x00000004001d1c82 */ /* 0x000fe80008000000 */
[----:B------:R-:W-:Y:S04]  /*4b90*/  @UP1 UMOV UR14, UR6 ;  /* 0x00000006000e1c82 */ /* 0x000fe80008000000 */
[----:B------:R-:W-:Y:S01]  /*4ba0*/  @UP1 UMOV UR13, UR5 ;  /* 0x00000005000d1c82 */ /* 0x000fe20008000000 */
[----:B------:R-:W-:Y:S05]  /*4bb0*/  BRA.U !UP0, `(.L_x_89) ;  /* 0x0000000108a47547 */ /* 0x000fea000b800000 */
[----:B------:R-:W-:Y:S02]  /*4bc0*/  UIMAD.WIDE.U32 UR16, UR13, UR51, URZ ;  /* 0x000000330d1072a5 */ /* 0x000fe4000f8e00ff */
[----:B------:R-:W-:Y:S02]  /*4bd0*/  UIMAD.WIDE.U32 UR18, UR14, UR48, URZ ;  /* 0x000000300e1272a5 */ /* 0x000fe4000f8e00ff */
[----:B------:R-:W-:Y:S02]  /*4be0*/  USEL UR4, UR30, UR38, !UP5 ;  /* 0x000000261e047287 */ /* 0x000fe4000e800000 */
[----:B------:R-:W-:Y:S02]  /*4bf0*/  USEL UR7, UR31, UR39, !UP6 ;  /* 0x000000271f077287 */ /* 0x000fe4000f000000 */
[----:B-1----:R-:W-:Y:S02]  /*4c00*/  UIMAD.WIDE.U32 UR8, UR4, UR22, URZ ;  /* 0x00000016040872a5 */ /* 0x002fe4000f8e00ff */
[----:B------:R-:W-:Y:S01]  /*4c10*/  UIMAD.WIDE.U32 UR10, UR7, UR22, URZ ;  /* 0x00000016070a72a5 */ /* 0x000fe2000f8e00ff */
[----:B------:R-:W-:Y:S02]  /*4c20*/  UMOV UR5, UR17 ;  /* 0x0000001100057c82 */ /* 0x000fe40008000000 */
[----:B------:R-:W-:Y:S03]  /*4c30*/  USHF.R.U32.HI UR6, URZ, UR46, UR5 ;  /* 0x0000002eff067299 */ /* 0x000fe60008011605 */
[----:B------:R-:W-:Y:S01]  /*4c40*/  UMOV UR5, UR19 ;  /* 0x0000001300057c82 */ /* 0x000fe20008000000 */
[----:B------:R-:W-:Y:S02]  /*4c50*/  USEL UR6, UR13, UR6, !UP5 ;  /* 0x000000060d067287 */ /* 0x000fe4000e800000 */
[----:B------:R-:W-:Y:S03]  /*4c60*/  USHF.R.U32.HI UR12, URZ, UR49, UR5 ;  /* 0x00000031ff0c7299 */ /* 0x000fe60008011605 */
[----:B------:R-:W-:Y:S02]  /*4c70*/  UMOV UR5, UR9 ;  /* 0x0000000900057c82 */ /* 0x000fe40008000000 */
[----:B------:R-:W-:Y:S03]  /*4c80*/  @UP4 USHF.R.U32.HI UR4, URZ, UR23, UR5 ;  /* 0x00000017ff044299 */ /* 0x000fe60008011605 */
[----:B------:R-:W-:Y:S01]  /*4c90*/  UMOV UR5, UR11 ;  /* 0x0000000b00057c82 */ /* 0x000fe20008000000 */
[----:B------:R-:W-:Y:S02]  /*4ca0*/  UIMAD UR4, UR45, UR4, URZ ;  /* 0x000000042d0472a4 */ /* 0x000fe4000f8e02ff */
[----:B------:R-:W-:Y:S02]  /*4cb0*/  @UP4 USHF.R.U32.HI UR7, URZ, UR23, UR5 ;  /* 0x00000017ff074299 */ /* 0x000fe40008011605 */
[----:B------:R-:W-:Y:S02]  /*4cc0*/  UIMAD.WIDE.U32 UR10, UR6, UR22, URZ ;  /* 0x00000016060a72a5 */ /* 0x000fe4000f8e00ff */
[----:B------:R-:W-:Y:S02]  /*4cd0*/  USEL UR5, UR14, UR12, !UP6 ;  /* 0x0000000c0e057287 */ /* 0x000fe4000f000000 */
[----:B------:R-:W-:Y:S02]  /*4ce0*/  UIMAD UR8, UR45, UR7, URZ ;  /* 0x000000072d0872a4 */ /* 0x000fe4000f8e02ff */
[----:B------:R-:W-:Y:S03]  /*4cf0*/  UISETP.GE.AND UP0, UPT, UR6, UR4, UPT ;  /* 0x000000040600728c */ /* 0x000fe6000bf06270 */
[----:B------:R-:W-:Y:S01]  /*4d00*/  UMOV UR4, UR11 ;  /* 0x0000000b00047c82 */ /* 0x000fe20008000000 */
[----:B------:R-:W-:Y:S02]  /*4d10*/  UISETP.GE.OR UP0, UPT, UR5, UR8, UP0 ;  /* 0x000000080500728c */ /* 0x000fe40008706670 */
[----:B------:R-:W-:Y:S02]  /*4d20*/  USHF.R.U32.HI UR4, URZ, UR23, UR4 ;  /* 0x00000017ff047299 */ /* 0x000fe40008011604 */
[----:B------:R-:W-:Y:S02]  /*4d30*/  UIMAD.WIDE.U32 UR8, UR5, UR22, URZ ;  /* 0x00000016050872a5 */ /* 0x000fe4000f8e00ff */
[----:B------:R-:W-:Y:S04]  /*4d40*/  USEL UR10, UR6, UR4, !UP4 ;  /* 0x00000004060a7287 */ /* 0x000fe8000e000000 */
[----:B------:R-:W-:Y:S01]  /*4d50*/  UIADD3 UR11, UPT, UPT, -UR10, URZ, URZ ;  /* 0x000000ff0a0b7290 */ /* 0x000fe2000fffe1ff */
[----:B------:R-:W-:Y:S02]  /*4d60*/  @!UP0 UMOV UR4, UR9 ;  /* 0x0000000900048c82 */ /* 0x000fe40008000000 */
[----:B------:R-:W-:Y:S02]  /*4d70*/  @!UP0 USHF.R.U32.HI UR4, URZ, UR23, UR4 ;  /* 0x00000017ff048299 */ /* 0x000fe40008011604 */
[----:B------:R-:W-:Y:S02]  /*4d80*/  UIMAD UR8, UR45, UR11, UR6 ;  /* 0x0000000b2d0872a4 */ /* 0x000fe4000f8e0206 */
[----:B------:R-:W-:Y:S04]  /*4d90*/  @!UP0 USEL UR4, UR5, UR4, !UP4 ;  /* 0x0000000405048287 */ /* 0x000fe8000e000000 */
[----:B------:R-:W-:Y:S02]  /*4da0*/  @!UP0 UIMAD UR7, UR7, UR8, UR4 ;  /* 0x00000008070782a4 */ /* 0x000fe4000f8e0204 */
[----:B------:R-:W-:Y:S02]  /*4db0*/  @!UP0 UIADD3 UR9, UPT, UPT, UR10, -UR4, URZ ;  /* 0x800000040a098290 */ /* 0x000fe4000fffe0ff */
[----:B------:R-:W-:Y:S02]  /*4dc0*/  UIADD3 UR8, UPT, UPT, -UR6, URZ, URZ ;  /* 0x000000ff06087290 */ /* 0x000fe4000fffe1ff */
[----:B------:R-:W-:Y:S02]  /*4dd0*/  UIADD3 UR4, UPT, UPT, -UR5, URZ, URZ ;  /* 0x000000ff05047290 */ /* 0x000fe4000fffe1ff */
[----:B------:R-:W-:Y:S03]  /*4de0*/  @!UP0 UIMAD UR6, UR9, UR45, UR5 ;  /* 0x0000002d090682a4 */ /* 0x000fe6000f8e0205 */
[----:B------:R-:W-:Y:S01]  /*4df0*/  @!UP0 UMOV UR5, UR7 ;  /* 0x0000000700058c82 */ /* 0x000fe20008000000 */
[----:B------:R-:W-:Y:S02]  /*4e00*/  UIMAD UR7, UR15, UR4, UR14 ;  /* 0x000000040f0772a4 */ /* 0x000fe4000f8e020e */
[----:B------:R-:W-:Y:S02]  /*4e10*/  UIMAD UR4, UR50, UR8, UR13 ;  /* 0x00000008320472a4 */ /* 0x000fe4000f8e020d */
[----:B------:R-:W-:Y:S02]  /*4e20*/  UIMAD UR14, UR5, UR15, UR7 ;  /* 0x0000000f050e72a4 */ /* 0x000fe4000f8e0207 */
[----:B------:R-:W-:Y:S11]  /*4e30*/  UIMAD UR13, UR6, UR50, UR4 ;  /* 0x00000032060d72a4 */ /* 0x000ff6000f8e0204 */
[----:B------:R-:W-:Y:S01]  /*4e40*/  @!UPT UIADD3 URZ, UPT, UPT, URZ, URZ, URZ ;  /* 0x000000fffffff290 */ /* 0x000fe2000fffe0ff */
.L_x_89:
[----:B------:R-:W3:Y:S01]  /*4e50*/  @!UP3 LDCU.128 UR8, c[0x0][0xb10] ;  /* 0x00016200ff08b7ac */ /* 0x000ee20008000c00 */
[C---:B----4-:R-:W-:Y:S02]  /*4e60*/  ISETP.NE.U32.AND P1, PT, R4.reuse, RZ, PT ;  /* 0x000000ff0400720c */ /* 0x050fe40003f25070 */
[----:B------:R-:W-:Y:S02]  /*4e70*/  ISETP.NE.U32.AND P0, PT, R4, RZ, PT ;  /* 0x000000ff0400720c */ /* 0x000fe40003f05070 */
[C---:B------:R-:W-:Y:S02]  /*4e80*/  ISETP.NE.AND.EX P1, PT, R5.reuse, RZ, PT, P1 ;  /* 0x000000ff0500720c */ /* 0x040fe40003f25310 */
[----:B------:R-:W-:Y:S01]  /*4e90*/  ISETP.NE.AND.EX P0, PT, R5, RZ, PT, P0 ;  /* 0x000000ff0500720c */ /* 0x000fe20003f05300 */
[----:B------:R-:W4:Y:S01]  /*4ea0*/  @!UP3 LDCU UR5, c[0x0][0xb0c] ;  /* 0x00016180ff05b7ac */ /* 0x000f220008000800 */
[----:B------:R-:W-:Y:S01]  /*4eb0*/  SHF.L.U32 R9, R15, 0x1f, RZ ;  /* 0x0000001f0f097819 */ /* 0x000fe200000006ff */
[----:B------:R-:W-:Y:S02]  /*4ec0*/  USHF.L.U32 UR42, UR24, 0x8, URZ ;  /* 0x00000008182a7899 */ /* 0x000fe400080006ff */
[----:B------:R-:W-:Y:S02]  /*4ed0*/  USHF.L.U32 UR43, UR20, 0x6, URZ ;  /* 0x00000006142b7899 */ /* 0x000fe400080006ff */
[----:B---3--:R-:W-:Y:S07]  /*4ee0*/  UIMAD.WIDE.U32 UR6, UR14, UR8, URZ ;  /* 0x000000080e0672a5 */ /* 0x008fee000f8e00ff */
[----:B------:R-:W-:Y:S01]  /*4ef0*/  @!UP3 UMOV UR4, UR7 ;  /* 0x000000070004bc82 */ /* 0x000fe20008000000 */
[----:B----4-:R-:W-:Y:S02]  /*4f00*/  @!UP3 UISETP.NE.AND UP0, UPT, UR5, 0x1, UPT ;  /* 0x000000010500b88c */ /* 0x010fe4000bf05270 */
[----:B------:R-:W-:Y:S02]  /*4f10*/  @!UP3 USHF.R.U32.HI UR4, URZ, UR9, UR4 ;  /* 0x00000009ff04b299 */ /* 0x000fe40008011604 */
[----:B------:R-:W-:Y:S02]  /*4f20*/  UIMAD.WIDE.U32 UR6, UR13, UR11, URZ ;  /* 0x0000000b0d0672a5 */ /* 0x000fe4000f8e00ff */
[----:B------:R-:W-:Y:S02]  /*4f30*/  @!UP3 USEL UR8, UR14, UR4, !UP0 ;  /* 0x000000040e08b287 */ /* 0x000fe4000c000000 */
[----:B------:R-:W-:Y:S03]  /*4f40*/  @!UP3 UISETP.NE.AND UP0, UPT, UR10, 0x1, UPT ;  /* 0x000000010a00b88c */ /* 0x000fe6000bf05270 */
[----:B------:R-:W-:Y:S02]  /*4f50*/  @!UP3 UMOV UR6, UR7 ;  /* 0x000000070006bc82 */ /* 0x000fe40008000000 */
[----:B------:R-:W3:Y:S02]  /*4f60*/  @!UP3 LDCU UR4, c[0x0][0xb20] ;  /* 0x00016400ff04b7ac */ /* 0x000ee40008000800 */
[----:B---3--:R-:W-:Y:S04]  /*4f70*/  @!UP3 USHF.R.U32.HI UR6, URZ, UR4, UR6 ;  /* 0x00000004ff06b299 */ /* 0x008fe80008011606 */
[----:B------:R-:W-:Y:S04]  /*4f80*/  @!UP3 USEL UR6, UR13, UR6, !UP0 ;  /* 0x000000060d06b287 */ /* 0x000fe8000c000000 */
[----:B------:R-:W-:Y:S02]  /*4f90*/  @!UP3 UIADD3 UR4, UPT, UPT, -UR8, UR6, URZ ;  /* 0x000000060804b290 */ /* 0x000fe4000fffe1ff */
[----:B------:R-:W-:Y:S02]  /*4fa0*/  @!UP3 UIADD3 UR6, UPT, UPT, UR8, -UR6, URZ ;  /* 0x800000060806b290 */ /* 0x000fe4000fffe0ff */
[----:B------:R-:W-:Y:S02]  /*4fb0*/  @!UP3 UIMAD UR14, UR4, UR5, UR14 ;  /* 0x00000005040eb2a4 */ /* 0x000fe4000f8e020e */
[----:B------:R-:W-:Y:S01]  /*4fc0*/  @!UP3 UIMAD UR13, UR6, UR10, UR13 ;  /* 0x0000000a060db2a4 */ /* 0x000fe2000f8e020d */
[----:B------:R-:W-:Y:S11]  /*4fd0*/  BRA.U UP2, `(.L_x_90) ;  /* 0x0000000102107547 */ /* 0x000ff6000b800000 */
[----:B--2---:R-:W-:Y:S04]  /*4fe0*/  MOV R0, UR52 ;  /* 0x0000003400007c02 */ /* 0x004fe80008000f00 */
[----:B------:R-:W-:Y:S04]  /*4ff0*/  SHF.L.U32 R11, R0, 0x1f, RZ ;  /* 0x0000001f000b7819 */ /* 0x000fe800000006ff */
[----:B------:R-:W2:Y:S02]  /*5000*/  SYNCS.PHASECHK.TRANS64.TRYWAIT P2, [UR21+0x88], R11 ;  /* 0x0000880bff0075a7 */ /* 0x000ea40008041115 */
[----:B--2---:R-:W-:Y:S05]  /*5010*/  @!P2 BRA `(.L_x_91) ;  /* 0x000000580038a947 */ /* 0x004fea0003800000 */
.L_x_90:
[----:B------:R-:W-:Y:S05]  /*5020*/  @!P1 BRA `(.L_x_92) ;  /* 0x0000000000309947 */ /* 0x000fea0003800000 */
[----:B------:R-:W-:Y:S01]  /*5030*/  ISETP.NE.U32.AND P1, PT, R2, RZ, PT ;  /* 0x000000ff0200720c */ /* 0x000fe20003f25070 */
[----:B------:R-:W3:Y:S01]  /*5040*/  LDCU.64 UR4, c[0x0][0x358] ;  /* 0x00006b00ff0477ac */ /* 0x000ee20008000a00 */
[----:B------:R-:W-:Y:S02]  /*5050*/  IMAD.MOV.U32 R80, RZ, RZ, 0x1 ;  /* 0x00000001ff507424 */ /* 0x000fe400078e00ff */
[----:B------:R-:W-:Y:S11]  /*5060*/  ISETP.NE.AND.EX P1, PT, R3, RZ, PT, P1 ;  /* 0x000000ff0300720c */ /* 0x000ff60003f25310 */
[----:B------:R-:W-:Y:S02]  /*5070*/  @!UPT UIADD3 URZ, UPT, UPT, URZ, URZ, URZ ;  /* 0x000000fffffff290 */ /* 0x000fe4000fffe0ff */
[----:B--2---:R-:W2:Y:S01]  /*5080*/  @P1 LDC.64 R10, c[0x0][0x888] ;  /* 0x00022200ff0a1b82 */ /* 0x004ea20000000a00 */
[----:B------:R-:W-:Y:S04]  /*5090*/  @P1 IMAD R0, R4, UR36, RZ ;  /* 0x0000002404001c24 */ /* 0x000fe8000f8e02ff */
[----:B--2---:R-:W-:Y:S04]  /*50a0*/  @P1 IMAD.WIDE R10, R0, 0x4, R10 ;  /* 0x00000004000a1825 */ /* 0x004fe800078e020a */
[----:B------:R-:W-:Y:S01]  /*50b0*/  HFMA2 R0, -RZ, RZ, 0, 5.9604644775390625e-08 ;  /* 0x00000001ff007431 */ /* 0x000fe200000001ff */
[----:B---3-5:R3:W5:Y:S04]  /*50c0*/  @P1 LDG.E R41, desc[UR4][R10.64] ;  /* 0x000000040a291981 */ /* 0x028768000c1e1900 */
[----:B------:R-:W-:Y:S01]  /*50d0*/  @!P1 PRMT R80, R0, 0x7610, R80 ;  /* 0x0000761000509816 */ /* 0x000fe20000000050 */
[----:B---3--:R-:W4:Y:S06]  /*50e0*/  @!P1 LDC R41, c[0x0][0x880] ;  /* 0x00022000ff299b82 */ /* 0x008f2c0000000800 */
.L_x_92:
[----:B----45:R-:W-:Y:S01]  /*50f0*/  @!P0 FSETP.EQ.AND P1, PT, R41, RZ, PT ;  /* 0x000000ff2900820b */ /* 0x030fe20003f22000 */
[----:B------:R-:W-:Y:S01]  /*5100*/  @!UPT UIADD3 URZ, UPT, UPT, URZ, URZ, URZ ;  /* 0x000000fffffff290 */ /* 0x000fe2000fffe0ff */
[----:B------:R-:W-:Y:S11]  /*5110*/  @!P0 BRA `(.L_x_93) ;  /* 0x0000000000188947 */ /* 0x000ff60003800000 */
[----:B------:R-:W-:Y:S02]  /*5120*/  LOP3.LUT P0, RZ, R80, 0xff, RZ, 0xc0, !PT ;  /* 0x000000ff50ff7812 */ /* 0x000fe4000780c0ff */
[----:B------:R-:W-:Y:S04]  /*5130*/  ISETP.NE.U32.AND P1, PT, R2, RZ, PT ;  /* 0x000000ff0200720c */ /* 0x000fe80003f25070 */
[----:B------:R-:W-:Y:S04]  /*5140*/  ISETP.NE.AND.EX P1, PT, R3, RZ, PT, P1 ;  /* 0x000000ff0300720c */ /* 0x000fe80003f25310 */
[----:B------:R-:W-:Y:S03]  /*5150*/  PLOP3.LUT P1, PT, P1, PT, PT, 0x8, 0x80 ;  /* 0x000000000080781c */ /* 0x000fe60000f2e170 */
[----:B------:R-:W-:Y:S11]  /*5160*/  @P0 FSETP.EQ.AND P1, PT, R41, RZ, PT ;  /* 0x000000ff2900020b */ /* 0x000ff60003f22000 */
[----:B------:R-:W-:Y:S02]  /*5170*/  @!UPT UIADD3 URZ, UPT, UPT, URZ, URZ, URZ ;  /* 0x000000fffffff290 */ /* 0x000fe4000fffe0ff */
.L_x_93:
[----:B------:R-:W3:Y:S01]  /*5180*/  SYNCS.PHASECHK.TRANS64.TRYWAIT P2, [UR21+0x60], R9 ;  /* 0x00006009ff0075a7 */ /* 0x000ee20008041115 */
[----:B------:R-:W-:Y:S04]  /*5190*/  ELECT P0, URZ, PT ;  /* 0x0000000000ff782f */ /* 0x000fe80003800000 */
[----:B------:R-:W-:Y:S11]  /*51a0*/  PLOP3.LUT P1, PT, P1, P0, PT, 0xf2, 0x2f ;  /* 0x00000000002f781c */ /* 0x000ff60000f21e72 */
[----:B------:R-:W-:Y:S02]  /*51b0*/  @!UPT UIADD3 URZ, UPT, UPT, URZ, URZ, URZ ;  /* 0x000000fffffff290 */ /* 0x000fe4000fffe0ff */
[----:B------:R-:W-:Y:S05]  /*51c0*/  @!P1 IADD3 R8, P0, PT, R16, 0x580, RZ ;  /* 0x0000058010089810 */ /* 0x000fea0007f1e0ff */
[----:B------:R-:W-:Y:S01]  /*51d0*/  @!P1 IMAD.X R6, RZ, RZ, R17, P0 ;  /* 0x000000ffff069224 */ /* 0x000fe200000e0611 */
[----:B---3--:R-:W-:Y:S07]  /*51e0*/  @!P2 BRA `(.L_x_94) ;  /* 0x0000005400dca947 */ /* 0x008fee0003800000 */
.L_x_184:
[----:B------:R-:W-:Y:S01]  /*51f0*/  @!P1 R2UR UR5, R8 ;  /* 0x00000000080592ca */ /* 0x000fe200000e0000 */
[----:B------:R-:W-:Y:S01]  /*5200*/  VOTEU.ALL UP0, P1 ;  /* 0x0000000000ff7886 */ /* 0x000fe20000800000 */
[----:B------:R-:W-:Y:S01]  /*5210*/  @!P1 R2UR UR4, R6 ;  /* 0x00000000060492ca */ /* 0x000fe200000e0000 */
[----:B------:R-:W-:Y:S01]  /*5220*/  UMOV UR16, 0x0 ;  /* 0x0000000000107882 */ /* 0x000fe20000000000 */
[----:B------:R-:W-:Y:S01]  /*5230*/  UMOV UR17, 0x10000000 ;  /* 0x1000000000117882 */ /* 0x000fe20000000000 */
[----:B------:R-:W-:Y:S01]  /*5240*/  UMOV UR44, UR36 ;  /* 0x00000024002c7c82 */ /* 0x000fe20008000000 */
[----:B------:R-:W-:Y:S01]  /*5250*/  @!UP0 UIADD3 UR40, UPT, UPT, UR21, 0x200, URZ ;  /* 0x0000020015288890 */ /* 0x000fe2000fffe0ff */
[----:B--2---:R-:W-:Y:S01]  /*5260*/  @!P1 IMAD.MOV.U32 R0, RZ, RZ, 0x2000 ;  /* 0x00002000ff009424 */ /* 0x004fe200078e00ff */
[----:B------:R-:W-:Y:S01]  /*5270*/  @!UP0 UIADD3 UR10, UPT, UPT, UR42, 0x80, URZ ;  /* 0x000000802a0a8890 */ /* 0x000fe2000fffe0ff */
[----:B------:R-:W-:Y:S01]  /*5280*/  @!P1 IADD3 R8, P0, PT, R16, 0x580, RZ ;  /* 0x0000058010089810 */ /* 0x000fe20007f1e0ff */
[----:B------:R-:W-:Y:S01]  /*5290*/  @!UP0 UIADD3 UR8, UPT, UPT, UR21, 0x1200, URZ ;  /* 0x0000120015088890 */ /* 0x000fe2000fffe0ff */
[----:B------:R-:W-:Y:S02]  /*52a0*/  VOTEU.ALL UP0, P1 ;  /* 0x0000000000ff7886 */ /* 0x000fe40000800000 */
[----:B------:R-:W-:Y:S01]  /*52b0*/  IMAD.U32 R10, RZ, RZ, UR5 ;  /* 0x00000005ff0a7e24 */ /* 0x000fe2000f8e00ff */
[----:B------:R-:W-:Y:S01]  /*52c0*/  UMOV UR9, UR41 ;  /* 0x0000002900097c82 */ /* 0x000fe20008000000 */
[----:B------:R-:W-:Y:S01]  /*52d0*/  IMAD.U32 R11, RZ, RZ, UR4 ;  /* 0x00000004ff0b7e24 */ /* 0x000fe2000f8e00ff */
[----:B------:R-:W-:Y:S01]  /*52e0*/  UMOV UR11, UR43 ;  /* 0x0000002b000b7c82 */ /* 0x000fe20008000000 */
[----:B------:R-:W-:Y:S01]  /*52f0*/  UMOV UR12, UR36 ;  /* 0x00000024000c7c82 */ /* 0x000fe20008000000 */
[----:B------:R-:W-:Y:S01]  /*5300*/  @!P1 R2UR UR4, R10 ;  /* 0x000000000a0492ca */ /* 0x000fe200000e0000 */
[----:B------:R-:W-:Y:S01]  /*5310*/  UPRMT UR6, UR47, 0x654, UR41 ;  /* 0x000006542f067896 */ /* 0x000fe20008000029 */
[----:B------:R-:W-:Y:S01]  /*5320*/  @!P1 R2UR UR5, R11 ;  /* 0x000000000b0592ca */ /* 0x000fe200000e0000 */
[----:B------:R-:W-:Y:S11]  /*5330*/  @!P1 IMAD.X R6, RZ, RZ, R17, P0 ;  /* 0x000000ffff069224 */ /* 0x000ff600000e0611 */
[----:B------:R-:W-:Y:S01]  /*5340*/  @!UPT UIADD3 URZ, UPT, UPT, URZ, URZ, URZ ;  /* 0x000000fffffff290 */ /* 0x000fe2000fffe0ff */
[----:B------:R2:W-:Y:S01]  /*5350*/  @!UP0 UTMALDG.3D [UR40], [UR4], desc[UR16] ;  /* 0x00001028040085b4 */ /* 0x0005e20008011000 */
[----:B------:R-:W-:Y:S05]  /*5360*/  VOTEU.ALL UP0, P1 ;  /* 0x0000000000ff7886 */ /* 0x000fea0000800000 */
[----:B------:R2:W-:Y:S01]  /*5370*/  @!UP0 UTMALDG.3D [UR8], [UR4], desc[UR16] ;  /* 0x00001008040085b4 */ /* 0x0005e20008011000 */
[----:B------:R2:W-:Y:S01]  /*5380*/  @!P1 SYNCS.ARRIVE.TRANS64.RED.A0TR RZ, [UR21+0x40], R0 ;  /* 0x00004000ffff99a7 */ /* 0x0005e20008300415 */
[----:B------:R-:W-:Y:S01]  /*5390*/  SYNCS.ARRIVE.TRANS64.RED.A1T0 RZ, [UR6], RZ ;  /* 0x000000ffffff79a7 */ /* 0x000fe20008100406 */
[----:B------:R-:W3:Y:S02]  /*53a0*/  SYNCS.PHASECHK.TRANS64.TRYWAIT P2, [UR21+0x68], R9 ;  /* 0x00006809ff0075a7 */ /* 0x000ee40008041115 */
[----:B--23--:R-:W-:Y:S05]  /*53b0*/  @!P2 BRA `(.L_x_95) ;  /* 0x000000540080a947 */ /* 0x00cfea0003800000 */
.L_x_186:
        /* <DEDUP_REMOVED lines=10> */
[----:B------:R-:W-:Y:S02]  /*5460*/  @!UP0 UIADD3 UR10, UPT, UPT, UR42, 0xa0, URZ ;  /* 0x000000a02a0a8890 */ /* 0x000fe4000fffe0ff */
[----:B------:R-:W-:Y:S01]  /*5470*/  @!UP0 UIADD3 UR8, UPT, UPT, UR21, 0x3200, URZ ;  /* 0x0000320015088890 */ /* 0x000fe2000fffe0ff */
[----:B------:R-:W-:Y:S01]  /*5480*/  IMAD.U32 R10, RZ, RZ, UR5 ;  /* 0x00000005ff0a7e24 */ /* 0x000fe2000f8e00ff */
[----:B------:R-:W-:Y:S01]  /*5490*/  VOTEU.ALL UP0, P1 ;  /* 0x0000000000ff7886 */ /* 0x000fe20000800000 */
[----:B------:R-:W-:Y:S01]  /*54a0*/  IMAD.U32 R11, RZ, RZ, UR4 ;  /* 0x00000004ff0b7e24 */ /* 0x000fe2000f8e00ff */
[----:B------:R-:W-:Y:S01]  /*54b0*/  UMOV UR9, UR33 ;  /* 0x0000002100097c82 */ /* 0x000fe20008000000 */
[----:B------:R-:W-:Y:S01]  /*54c0*/  UMOV UR11, UR43 ;  /* 0x0000002b000b7c82 */ /* 0x000fe20008000000 */
[----:B------:R-:W-:Y:S01]  /*54d0*/  @!P1 R2UR UR4, R10 ;  /* 0x000000000a0492ca */ /* 0x000fe200000e0000 */
[----:B------:R-:W-:Y:S01]  /*54e0*/  UMOV UR12, UR36 ;  /* 0x00000024000c7c82 */ /* 0x000fe20008000000 */
[----:B------:R-:W-:Y:S01]  /*54f0*/  @!P1 R2UR UR5, R11 ;  /* 0x000000000b0592ca */ /* 0x000fe200000e0000 */
[----:B------:R-:W-:Y:S01]  /*5500*/  UPRMT UR6, UR47, 0x654, UR33 ;  /* 0x000006542f067896 */ /* 0x000fe20008000021 */
[----:B------:R-:W-:Y:S11]  /*5510*/  @!P1 IMAD.X R6, RZ, RZ, R17, P0 ;  /* 0x000000ffff069224 */ /* 0x000ff600000e0611 */
[----:B------:R2:W-:Y:S01]  /*5520*/  @!UP0 UTMALDG.3D [UR32], [UR4], desc[UR16] ;  /* 0x00001020040085b4 */ /* 0x0005e20008011000 */
[----:B------:R-:W-:Y:S05]  /*5530*/  VOTEU.ALL UP0, P1 ;  /* 0x0000000000ff7886 */ /* 0x000fea0000800000 */
[----:B------:R2:W-:Y:S01]  /*5540*/  @!UP0 UTMALDG.3D [UR8], [UR4], desc[UR16] ;  /* 0x00001008040085b4 */ /* 0x0005e20008011000 */
[----:B------:R2:W-:Y:S01]  /*5550*/  @!P1 SYNCS.ARRIVE.TRANS64.RED.A0TR RZ, [UR21+0x48], R0 ;  /* 0x00004800ffff99a7 */ /* 0x0005e20008300415 */
[----:B------:R-:W-:Y:S01]  /*5560*/  SYNCS.ARRIVE.TRANS64.RED.A1T0 RZ, [UR6], RZ ;  /* 0x000000ffffff79a7 */ /* 0x000fe20008100406 */
[----:B------:R-:W3:Y:S02]  /*5570*/  SYNCS.PHASECHK.TRANS64.TRYWAIT P2, [UR21+0x70], R9 ;  /* 0x00007009ff0075a7 */ /* 0x000ee40008041115 */
[----:B--23--:R-:W-:Y:S05]  /*5580*/  @!P2 BRA `(.L_x_96) ;  /* 0x000000540024a947 */ /* 0x00cfea0003800000 */
.L_x_188:
        /* <DEDUP_REMOVED lines=9> */
[----:B------:R-:W-:Y:S01]  /*5620*/  VIADD R14, R14, 0x1 ;  /* 0x000000010e0e7836 */ /* 0x000fe20000000000 */
        /* <DEDUP_REMOVED lines=10> */
[----:B------:R-:W-:Y:S01]  /*56d0*/  UMOV UR12, UR36 ;  /* 0x00000024000c7c82 */ /* 0x000fe20008000000 */
[----:B------:R-:W-:Y:S11]  /*56e0*/  UPRMT UR6, UR47, 0x654, UR25 ;  /* 0x000006542f067896 */ /* 0x000ff60008000019 */
[----:B------:R2:W-:Y:S01]  /*56f0*/  @!UP0 UTMALDG.3D [UR24], [UR4], desc[UR16] ;  /* 0x00001018040085b4 */ /* 0x0005e20008011000 */
[----:B------:R-:W-:Y:S05]  /*5700*/  VOTEU.ALL UP0, P1 ;  /* 0x0000000000ff7886 */ /* 0x000fea0000800000 */
[----:B------:R2:W-:Y:S01]  /*5710*/  @!UP0 UTMALDG.3D [UR8], [UR4], desc[UR16] ;  /* 0x00001008040085b4 */ /* 0x0005e20008011000 */
[----:B------:R2:W-:Y:S01]  /*5720*/  @!P1 SYNCS.ARRIVE.TRANS64.RED.A0TR RZ, [UR21+0x50], R0 ;  /* 0x00005000ffff99a7 */ /* 0x0005e20008300415 */
[----:B------:R-:W-:Y:S01]  /*5730*/  SYNCS.ARRIVE.TRANS64.RED.A1T0 RZ, [UR6], RZ ;  /* 0x000000ffffff79a7 */ /* 0x000fe20008100406 */
[----:B------:R-:W3:Y:S02]  /*5740*/  SYNCS.PHASECHK.TRANS64.TRYWAIT P0, [UR21+0x78], R9 ;  /* 0x00007809ff0075a7 */ /* 0x000ee40008001115 */
[----:B--23--:R-:W-:Y:S05]  /*5750*/  @!P0 BRA `(.L_x_97) ;  /* 0x0000005000c88947 */ /* 0x00cfea0003800000 */
.L_x_190:
[----:B------:R-:W-:Y:S01]  /*5760*/  UIADD3 UR24, UPT, UPT, UR13, UR63, URZ ;  /* 0x0000003f0d187290 */ /* 0x000fe2000fffe0ff */
[----:B------:R-:W-:Y:S01]  /*5770*/  @!P1 IADD3 R6, P0, PT, R16, 0x580, RZ ;  /* 0x0000058010069810 */ /* 0x000fe20007f1e0ff */
[----:B------:R-:W-:Y:S01]  /*5780*/  UPLOP3.LUT UP2, UPT, UPT, UPT, UPT, 0x80, 0x8 ;  /* 0x000000000008789c */ /* 0x000fe20003f4f070 */
[----:B------:R-:W-:Y:S01]  /*5790*/  R2UR UR26, R82 ;  /* 0x00000000521a72ca */ /* 0x000fe200000e0000 */
[----:B------:R-:W-:Y:S01]  /*57a0*/  VOTEU.ALL UP0, P1 ;  /* 0x0000000000ff7886 */ /* 0x000fe20000800000 */
[----:B------:R-:W-:Y:S01]  /*57b0*/  @!P1 R2UR UR5, R6 ;  /* 0x00000000060592ca */ /* 0x000fe200000e0000 */
[----:B--2---:R-:W-:Y:S01]  /*57c0*/  @!P1 IMAD.X R0, RZ, RZ, R17, P0 ;  /* 0x000000ffff009224 */ /* 0x004fe200000e0611 */
[----:B------:R-:W-:Y:S01]  /*57d0*/  UMOV UR6, 0x0 ;  /* 0x0000000000067882 */ /* 0x000fe20000000000 */
[----:B------:R-:W-:Y:S01]  /*57e0*/  UMOV UR7, 0x10000000 ;  /* 0x1000000000077882 */ /* 0x000fe20000000000 */
[----:B------:R-:W-:Y:S01]  /*57f0*/  @!UP0 UIADD3 UR18, UPT, UPT, UR42, 0x60, URZ ;  /* 0x000000602a128890 */ /* 0x000fe2000fffe0ff */
[----:B------:R-:W-:Y:S01]  /*5800*/  ISETP.NE.AND P0, PT, R14, 0x2, PT ;  /* 0x000000020e00780c */ /* 0x000fe20003f05270 */
[----:B------:R-:W-:Y:S01]  /*5810*/  @!UP0 UIADD3 UR16, UPT, UPT, UR21, 0x6200, URZ ;  /* 0x0000620015108890 */ /* 0x000fe2000fffe0ff */
[----:B------:R-:W-:Y:S01]  /*5820*/  @!P1 R2UR UR4, R0 ;  /* 0x00000000000492ca */ /* 0x000fe200000e0000 */
[----:B------:R-:W-:Y:S01]  /*5830*/  @!UP0 UIADD3 UR17, UPT, UPT, UR21, 0x58, URZ ;  /* 0x0000005815118890 */ /* 0x000fe2000fffe0ff */
[----:B------:R-:W-:Y:S01]  /*5840*/  SEL R0, RZ, 0x1, P0 ;  /* 0x00000001ff007807 */ /* 0x000fe20000000000 */
[----:B------:R-:W-:Y:S01]  /*5850*/  @!UP0 UIADD3 UR10, UPT, UPT, UR42, 0xe0, URZ ;  /* 0x000000e02a0a8890 */ /* 0x000fe2000fffe0ff */
[----:B------:R-:W-:Y:S01]  /*5860*/  LOP3.LUT R15, R15, 0x1, RZ, 0x3c, !PT ;  /* 0x000000010f0f7812 */ /* 0x000fe200078e3cff */
[----:B------:R-:W-:Y:S01]  /*5870*/  @!UP0 UIADD3 UR8, UPT, UPT, UR21, 0x7200, URZ ;  /* 0x0000720015088890 */ /* 0x000fe2000fffe0ff */
[----:B------:R-:W-:Y:S01]  /*5880*/  IMAD.U32 R8, RZ, RZ, UR5 ;  /* 0x00000005ff087e24 */ /* 0x000fe2000f8e00ff */
[----:B------:R-:W-:Y:S01]  /*5890*/  VOTEU.ALL UP0, P1 ;  /* 0x0000000000ff7886 */ /* 0x000fe20000800000 */
[----:B------:R-:W-:Y:S01]  /*58a0*/  UMOV UR19, UR43 ;  /* 0x0000002b00137c82 */ /* 0x000fe20008000000 */
[----:B------:R-:W-:Y:S01]  /*58b0*/  UMOV UR20, UR36 ;  /* 0x0000002400147c82 */ /* 0x000fe20008000000 */
[----:B------:R-:W-:Y:S01]  /*58c0*/  UMOV UR11, UR43 ;  /* 0x0000002b000b7c82 */ /* 0x000fe20008000000 */
[----:B------:R-:W-:Y:S01]  /*58d0*/  UMOV UR12, UR36 ;  /* 0x00000024000c7c82 */ /* 0x000fe20008000000 */
[----:B------:R-:W-:Y:S01]  /*58e0*/  UMOV UR9, UR17 ;  /* 0x0000001100097c82 */ /* 0x000fe20008000000 */
[----:B------:R-:W-:Y:S01]  /*58f0*/  IMAD.U32 R9, RZ, RZ, UR4 ;  /* 0x00000004ff097e24 */ /* 0x000fe2000f8e00ff */
[----:B------:R-:W-:Y:S01]  /*5900*/  @!P1 R2UR UR4, R8 ;  /* 0x00000000080492ca */ /* 0x000fe200000e0000 */
[----:B------:R-:W-:Y:S01]  /*5910*/  UMOV UR36, UR29 ;  /* 0x0000001d00247c82 */ /* 0x000fe20008000000 */
[----:B------:R-:W-:Y:S02]  /*5920*/  LOP3.LUT R13, R13, R0, RZ, 0x3c, !PT ;  /* 0x000000000d0d7212 */ /* 0x000fe400078e3cff */
[----:B------:R-:W-:Y:S02]  /*5930*/  @!P1 R2UR UR5, R9 ;  /* 0x00000000090592ca */ /* 0x000fe400000e0000 */
[----:B------:R-:W-:Y:S11]  /*5940*/  SEL R14, R14, RZ, P0 ;  /* 0x000000ff0e0e7207 */ /* 0x000ff60000000000 */
[----:B------:R2:W-:Y:S01]  /*5950*/  @!UP0 UTMALDG.3D [UR16], [UR4], desc[UR6] ;  /* 0x00000610040085b4 */ /* 0x0005e20008011000 */
[----:B------:R-:W-:Y:S05]  /*5960*/  VOTEU.ALL UP0, P1 ;  /* 0x0000000000ff7886 */ /* 0x000fea0000800000 */
[----:B------:R3:W-:Y:S01]  /*5970*/  @!UP0 UTMALDG.3D [UR8], [UR4], desc[UR6] ;  /* 0x00000608040085b4 */ /* 0x0007e20008011000 */
[----:B------:R3:W-:Y:S01]  /*5980*/  @!P1 SYNCS.ARRIVE.TRANS64.RED.A0TR RZ, [UR21+0x58], R7 ;  /* 0x00005807ffff99a7 */ /* 0x0007e20008300415 */
[----:B------:R-:W-:Y:S01]  /*5990*/  SYNCS.ARRIVE.TRANS64.RED.A1T0 RZ, [UR37], RZ ;  /* 0x000000ffffff79a7 */ /* 0x000fe20008100425 */
[----:B--2---:R-:W-:Y:S01]  /*59a0*/  UIADD3 UR20, UPT, UPT, UR14, UR26, URZ ;  /* 0x0000001a0e147290 */ /* 0x004fe2000fffe0ff */
[----:B------:R-:W-:Y:S11]  /*59b0*/  BRA.U UP1, `(.L_x_98) ;  /* 0xfffffff101047547 */ /* 0x000ff6000b83ffff */
[----:B------:R-:W-:-:S04]  /*59c0*/  SHF.L.U32 R3, R15, 0x1f, RZ ;  /* 0x0000001f0f037819 */ /* 0x000fc800000006ff */
[----:B------:R-:W2:Y:S02]  /*59d0*/  SYNCS.PHASECHK.TRANS64.TRYWAIT P0, [UR21+0x60], R3 ;  /* 0x00006003ff0075a7 */ /* 0x000ea40008001115 */
[----:B--2---:R-:W-:Y:S05]  /*59e0*/  @!P0 BRA `(.L_x_99) ;  /* 0x00000050003c8947 */ /* 0x004fea0003800000 */
.L_x_192:
[----:B------:R-:W4:Y:S02]  /*59f0*/  SYNCS.PHASECHK.TRANS64.TRYWAIT P0, [UR21+0x68], R3 ;  /* 0x00006803ff0075a7 */ /* 0x000f240008001115 */
[----:B----4-:R-:W-:Y:S05]  /*5a00*/  @!P0 BRA `(.L_x_100) ;  /* 0x00000050004c8947 */ /* 0x010fea0003800000 */
.L_x_194:
[----:B------:R-:W4:Y:S02]  /*5a10*/  SYNCS.PHASECHK.TRANS64.TRYWAIT P0, [UR21+0x70], R3 ;  /* 0x00007003ff0075a7 */ /* 0x000f240008001115 */
[----:B----4-:R-:W-:Y:S05]  /*5a20*/  @!P0 BRA `(.L_x_101) ;  /* 0x00000050005c8947 */ /* 0x010fea0003800000 */
.L_x_196:
[----:B--2---:R-:W-:-:S07]  /*5a30*/  MOV R0, UR21 ;  /* 0x0000001500007c02 */ /* 0x004fce0008000f00 */
.L_x_102:
[----:B--2---:R-:W-:-:S04]  /*5a40*/  SHF.L.U32 R3, R15, 0x1f, RZ ;  /* 0x0000001f0f037819 */ /* 0x004fc800000006ff */
[----:B------:R2:W4:Y:S03]  /*5a50*/  SYNCS.PHASECHK.TRANS64.TRYWAIT P0, [R0+URZ+0x78], R3 ;  /* 0x00007803000075a7 */ /* 0x00052600080011ff */
[----:B----4-:R-:W-:Y:S05]  /*5a60*/  @!P0 NANOSLEEP.SYNCS 0x989680 ;  /* 0x009896800000895d */ /* 0x010fea0003900000 */
[----:B------:R-:W4:Y:S02]  /*5a70*/  @!P0 SYNCS.PHASECHK.TRANS64 P0, [R0+URZ+0x78], R3 ;  /* 0x00007803000085a7 */ /* 0x000f2400080010ff */
[----:B-1-34-:R-:W-:Y:S05]  /*5a80*/  @P0 EXIT ;  /* 0x000000000000094d */ /* 0x01afea0003800000 */
[----:B------:R-:W-:Y:S05]  /*5a90*/  BRA `(.L_x_102) ;  /* 0xfffffffc00e87947 */ /* 0x000fea000383ffff */
.L_x_87:
[----:B------:R-:W-:-:S06]  /*5aa0*/  UISETP.GE.AND UP0, UPT, UR18, 0x4, UPT ;  /* 0x000000041200788c */ /* 0x000fcc000bf06270 */
[----:B------:R-:W-:-:S13]  /*5ab0*/  PLOP3.LUT P0, PT, PT, PT, UP0, 0x80, 0x8 ;  /* 0x000000000008781c */ /* 0x000fda0003f0f008 */
[----:B------:R-:W-:Y:S05]  /*5ac0*/  @!P0 EXIT ;  /* 0x000000000000894d */ /* 0x000fea0003800000 */
[----:B------:R-:W-:Y:S01]  /*5ad0*/  BAR.SYNC.DEFER_BLOCKING 0x6, 0xa0 ;  /* 0x0182800000007b1d */ /* 0x000fe20000010000 */
[C---:B------:R-:W-:Y:S01]  /*5ae0*/  IMAD.SHL.U32 R3, R94.reuse, 0x20, RZ ;  /* 0x000000205e037824 */ /* 0x040fe200078e00ff */
[C---:B------:R-:W-:Y:S01]  /*5af0*/  SHF.L.U32 R2, R94.reuse, 0x2, RZ ;  /* 0x000000025e027819 */ /* 0x040fe200000006ff */
[C---:B------:R-:W-:Y:S01]  /*5b00*/  IMAD.SHL.U32 R8, R81.reuse, 0x400, RZ ;  /* 0x0000040051087824 */ /* 0x040fe200078e00ff */
[C---:B------:R-:W-:Y:S01]  /*5b10*/  LOP3.LUT R95, R94.reuse, 0x60, RZ, 0xc0, !PT ;  /* 0x000000605e5f7812 */ /* 0x040fe200078ec0ff */
[----:B------:R-:W-:Y:S01]  /*5b20*/  IMAD.SHL.U32 R4, R81, 0x200000, RZ ;  /* 0x0020000051047824 */ /* 0x000fe200078e00ff */
[----:B------:R-:W-:Y:S02]  /*5b30*/  UMOV UR43, 0x400 ;  /* 0x00000400002b7882 */ /* 0x000fe40000000000 */
[----:B------:R-:W1:Y:S01]  /*5b40*/  LDC.64 R78, c[0x0][0x8b0] ;  /* 0x00022c00ff4e7b82 */ /* 0x000e620000000a00 */
[----:B------:R-:W-:Y:S01]  /*5b50*/  ULEA UR43, UR47, UR43, 0x18 ;  /* 0x0000002b2f2b7291 */ /* 0x000fe2000f8ec0ff */
[C---:B------:R-:W-:Y:S01]  /*5b60*/  LOP3.LUT R93, R3.reuse, 0xb20, RZ, 0xc0, !PT ;  /* 0x00000b20035d7812 */ /* 0x040fe200078ec0ff */
[----:B------:R-:W2:Y:S01]  /*5b70*/  LDCU.64 UR6, c[0x0][0x890] ;  /* 0x00011200ff0677ac */ /* 0x000ea20008000a00 */
[----:B------:R-:W-:Y:S01]  /*5b80*/  LOP3.LUT R3, R3, 0xc0, RZ, 0xc0, !PT ;  /* 0x000000c003037812 */ /* 0x000fe200078ec0ff */
[----:B------:R-:W-:Y:S01]  /*5b90*/  IMAD.U32 R37, R94, 0x10000, RZ ;  /* 0x000100005e257824 */ /* 0x000fe200078e00ff */
[----:B------:R-:W-:Y:S01]  /*5ba0*/  LOP3.LUT R93, R93, 0x400, R8, 0xf8, !PT ;  /* 0x000004005d5d7812 */ /* 0x000fe200078ef808 */
[----:B------:R-:W-:Y:S01]  /*5bb0*/  UIADD3 UR4, UPT, UPT, UR43, 0x200, URZ ;  /* 0x000002002b047890 */ /* 0x000fe2000fffe0ff */
[----:B------:R-:W3:Y:S01]  /*5bc0*/  LDC.64 R76, c[0x0][0x8a8] ;  /* 0x00022a00ff4c7b82 */ /* 0x000ee20000000a00 */
[----:B------:R-:W-:Y:S01]  /*5bd0*/  LOP3.LUT R2, R3, 0x18, R2, 0xf8, !PT ;  /* 0x0000001803027812 */ /* 0x000fe200078ef802 */
[----:B------:R-:W-:Y:S01]  /*5be0*/  HFMA2 R36, -RZ, RZ, 0, 0 ;  /* 0x00000000ff247431 */ /* 0x000fe200000001ff */
[----:B------:R-:W-:Y:S01]  /*5bf0*/  LOP3.LUT R4, R4, 0x200000, RZ, 0xc0, !PT ;  /* 0x0020000004047812 */ /* 0x000fe200078ec0ff */
[----:B------:R-:W-:Y:S01]  /*5c00*/  IMAD.MOV.U32 R90, RZ, RZ, 0x1 ;  /* 0x00000001ff5a7424 */ /* 0x000fe200078e00ff */
[----:B------:R-:W-:-:S02]  /*5c10*/  LOP3.LUT R93, R93, R2, RZ, 0xfc, !PT ;  /* 0x000000025d5d7212 */ /* 0x000fc400078efcff */
[----:B------:R-:W-:Y:S02]  /*5c20*/  CS2R R88, SRZ ;  /* 0x0000000000587805 */ /* 0x000fe4000001ff00 */
[----:B------:R-:W-:Y:S01]  /*5c30*/  MOV R84, UR4 ;  /* 0x0000000400547c02 */ /* 0x000fe20008000f00 */
[----:B------:R-:W-:Y:S01]  /*5c40*/  IMAD.MOV.U32 R86, RZ, RZ, RZ ;  /* 0x000000ffff567224 */ /* 0x000fe200078e00ff */
[----:B------:R-:W4:Y:S01]  /*5c50*/  LDS R0, [UR43+0x140] ;  /* 0x0001402bff007984 */ /* 0x000f220008000800 */
[----:B------:R-:W-:Y:S01]  /*5c60*/  LOP3.LUT R92, R94, 0x2, RZ, 0xc0, !PT ;  /* 0x000000025e5c7812 */ /* 0x000fe200078ec0ff */
[----:B------:R-:W1:Y:S01]  /*5c70*/  LDCU UR60, c[0x0][0x370] ;  /* 0x00006e00ff3c77ac */ /* 0x000e620008000800 */
[----:B------:R-:W-:Y:S01]  /*5c80*/  LOP3.LUT R37, R4, 0x400000, R37, 0xf8, !PT ;  /* 0x0040000004257812 */ /* 0x000fe200078ef825 */
[----:B------:R-:W-:Y:S01]  /*5c90*/  IMAD R93, R93, 0x2, R84 ;  /* 0x000000025d5d7824 */ /* 0x000fe200078e0254 */
[----:B------:R-:W-:Y:S01]  /*5ca0*/  LOP3.LUT R94, R94, 0x4, RZ, 0xc0, !PT ;  /* 0x000000045e5e7812 */ /* 0x000fe200078ec0ff */
[----:B--2---:R-:W-:Y:S01]  /*5cb0*/  IMAD.U32 R97, RZ, RZ, UR6 ;  /* 0x00000006ff617e24 */ /* 0x004fe2000f8e00ff */
[----:B------:R-:W2:Y:S01]  /*5cc0*/  LDCU UR42, c[0x0][0xb0c] ;  /* 0x00016180ff2a77ac */ /* 0x000ea20008000800 */
[----:B------:R-:W-:-:S02]  /*5cd0*/  IMAD.U32 R96, RZ, RZ, UR7 ;  /* 0x00000007ff607e24 */ /* 0x000fc4000f8e00ff */
[--C-:B------:R-:W-:Y:S01]  /*5ce0*/  IMAD R92, R92, -0x10, R93.reuse ;  /* 0xfffffff05c5c7824 */ /* 0x100fe200078e025d */
[----:B------:R-:W1:Y:S01]  /*5cf0*/  LDCU UR39, c[0x0][0xb30] ;  /* 0x00016600ff2777ac */ /* 0x000e620008000800 */
[----:B------:R-:W-:Y:S01]  /*5d00*/  IMAD R91, R94, -0x10, R93 ;  /* 0xfffffff05e5b7824 */ /* 0x000fe200078e025d */
[----:B------:R-:W1:Y:S01]  /*5d10*/  LDCU.64 UR54, c[0x0][0x888] ;  /* 0x00011100ff3677ac */ /* 0x000e620008000a00 */
[----:B------:R-:W1:Y:S01]  /*5d20*/  LDCU.64 UR40, c[0x0][0xb28] ;  /* 0x00016500ff2877ac */ /* 0x000e620008000a00 */
[----:B------:R-:W1:Y:S01]  /*5d30*/  LDCU.128 UR56, c[0x0][0xb10] ;  /* 0x00016200ff3877ac */ /* 0x000e620008000c00 */
[----:B------:R-:W1:Y:S01]  /*5d40*/  LDCU UR53, c[0x0][0x374] ;  /* 0x00006e80ff3577ac */ /* 0x000e620008000800 */
[----:B------:R-:W-:Y:S01]  /*5d50*/  UMOV UR52, URZ ;  /* 0x000000ff00347c82 */ /* 0x000fe20008000000 */
[----:B------:R-:W-:Y:S01]  /*5d60*/  UMOV UR46, URZ ;  /* 0x000000ff002e7c82 */ /* 0x000fe20008000000 */
[----:B-1234-:R-:W-:-:S07]  /*5d70*/  IMAD.IADD R37, R0, 0x1, R37 ;  /* 0x0000000100257824 */ /* 0x01efce00078e0225 */
.L_x_146:
[----:B------:R-:W-:Y:S02]  /*5d80*/  LEA R3, R86, UR43, 0x3 ;  /* 0x0000002b56037c11 */ /* 0x000fe4000f8e18ff */
[----:B------:R-:W-:Y:S02]  /*5d90*/  SHF.L.U32 R0, R88, 0x1f, RZ ;  /* 0x0000001f58007819 */ /* 0x000fe400000006ff */
[----:B------:R-:W-:Y:S02]  /*5da0*/  LEA R5, R86, UR43, 0x4 ;  /* 0x0000002b56057c11 */ /* 0x000fe4000f8e20ff */
[----:B-1----:R-:W1:Y:S02]  /*5db0*/  SYNCS.PHASECHK.TRANS64.TRYWAIT P0, [R3+URZ+0x90], R0 ;  /* 0x00009000030075a7 */ /* 0x002e6400080011ff */
[----:B-12---:R-:W-:Y:S05]  /*5dc0*/  @!P0 BRA `(.L_x_103) ;  /* 0x0000004c008c8947 */ /* 0x006fea0003800000 */
.L_x_197:
[----:B------:R-:W2:Y:S01]  /*5dd0*/  LDS.128 R4, [R5+0x120] ;  /* 0x0001200005047984 */ /* 0x000ea20000000c00 */
        /* <DEDUP_REMOVED lines=10> */
[----:B------:R-:W-:Y:S01]  /*5e80*/  PLOP3.LUT P0, PT, PT, PT, UP1, 0x80, 0x8 ;  /* 0x000000000008781c */ /* 0x000fe20003f0f018 */
[----:B------:R-:W-:Y:S11]  /*5e90*/  UP2UR UR62, UPR, URZ, 0x2 ;  /* 0x00000002ff3e7883 */ /* 0x000ff60008000000 */
[----:B------:R-:W-:Y:S01]  /*5ea0*/  @!UPT UIADD3 URZ, UPT, UPT, URZ, URZ, URZ ;  /* 0x000000fffffff290 */ /* 0x000fe2000fffe0ff */
[----:B-1----:R-:W-:Y:S02]  /*5eb0*/  @P0 SHF.R.U32.HI R0, RZ, 0x10, R5 ;  /* 0x00000010ff000819 */ /* 0x002fe40000011605 */
        /* <DEDUP_REMOVED lines=12> */
[----:B------:R-:W2:Y:S01]  /*5f80*/  LDCU UR12, c[0x0][0xb20] ;  /* 0x00016400ff0c77ac */ /* 0x000ea20008000800 */
[----:B------:R-:W-:Y:S02]  /*5f90*/  UIMAD.WIDE.U32 UR4, UR53, UR59, URZ ;  /* 0x0000003b350472a5 */ /* 0x000fe4000f8e00ff */
[----:B------:R-:W-:Y:S02]  /*5fa0*/  UIMAD.WIDE.U32 UR6, UR60, UR56, URZ ;  /* 0x000000383c0672a5 */ /* 0x000fe4000f8e00ff */
[----:B------:R-:W-:Y:S02]  /*5fb0*/  UISETP.NE.AND UP0, UPT, UR58, 0x1, UPT ;  /* 0x000000013a00788c */ /* 0x000fe4000bf05270 */
[----:B------:R-:W-:Y:S02]  /*5fc0*/  UIMAD.WIDE.U32 UR8, UR37, UR59, URZ ;  /* 0x0000003b250872a5 */ /* 0x000fe4000f8e00ff */
[----:B------:R-:W-:Y:S02]  /*5fd0*/  UIMAD.WIDE.U32 UR10, UR38, UR56, URZ ;  /* 0x00000038260a72a5 */ /* 0x000fe4000f8e00ff */
[----:B------:R-:W-:Y:S02]  /*5fe0*/  UISETP.NE.AND UP1, UPT, UR42, 0x1, UPT ;  /* 0x000000012a00788c */ /* 0x000fe4000bf25270 */
[----:B------:R-:W-:Y:S01]  /*5ff0*/  UISETP.NE.AND UP2, UPT, UR45, 0x1, UPT ;  /* 0x000000012d00788c */ /* 0x000fe2000bf45270 */
[----:B------:R-:W-:Y:S02]  /*6000*/  UMOV UR4, UR5 ;  /* 0x0000000500047c82 */ /* 0x000fe40008000000 */
[----:B--2---:R-:W-:Y:S03]  /*6010*/  USHF.R.U32.HI UR5, URZ, UR12, UR4 ;  /* 0x0000000cff057299 */ /* 0x004fe60008011604 */
[----:B------:R-:W-:Y:S02]  /*6020*/  UMOV UR4, UR7 ;  /* 0x0000000700047c82 */ /* 0x000fe40008000000 */
[----:B------:R-:W-:Y:S02]  /*6030*/  USHF.R.U32.HI UR7, URZ, UR57, UR4 ;  /* 0x00000039ff077299 */ /* 0x000fe40008011604 */
[----:B------:R-:W-:Y:S02]  /*6040*/  USEL UR4, UR53, UR5, !UP0 ;  /* 0x0000000535047287 */ /* 0x000fe4000c000000 */
[----:B------:R-:W-:Y:S01]  /*6050*/  USEL UR7, UR60, UR7, !UP1 ;  /* 0x000000073c077287 */ /* 0x000fe2000c800000 */
[----:B------:R-:W-:Y:S01]  /*6060*/  UMOV UR5, UR9 ;  /* 0x0000000900057c82 */ /* 0x000fe20008000000 */
[----:B------:R-:W-:Y:S02]  /*6070*/  UIMAD.WIDE.U32 UR8, UR4, UR40, URZ ;  /* 0x00000028040872a5 */ /* 0x000fe4000f8e00ff */
[----:B------:R-:W-:Y:S03]  /*6080*/  USHF.R.U32.HI UR6, URZ, UR12, UR5 ;  /* 0x0000000cff067299 */ /* 0x000fe60008011605 */
[----:B------:R-:W-:Y:S01]  /*6090*/  UMOV UR5, UR11 ;  /* 0x0000000b00057c82 */ /* 0x000fe20008000000 */
[----:B------:R-:W-:Y:S02]  /*60a0*/  UIMAD.WIDE.U32 UR10, UR7, UR40, URZ ;  /* 0x00000028070a72a5 */ /* 0x000fe4000f8e00ff */
[----:B------:R-:W-:Y:S02]  /*60b0*/  USHF.R.U32.HI UR12, URZ, UR57, UR5 ;  /* 0x00000039ff0c7299 */ /* 0x000fe40008011605 */
[----:B------:R-:W-:Y:S01]  /*60c0*/  USEL UR6, UR37, UR6, !UP0 ;  /* 0x0000000625067287 */ /* 0x000fe2000c000000 */
[----:B------:R-:W-:Y:S02]  /*60d0*/  UMOV UR5, UR9 ;  /* 0x0000000900057c82 */ /* 0x000fe40008000000 */
[----:B------:R-:W-:Y:S01]  /*60e0*/  UMOV UR10, UR11 ;  /* 0x0000000b000a7c82 */ /* 0x000fe20008000000 */
[----:B------:R-:W-:Y:S02]  /*60f0*/  @UP2 USHF.R.U32.HI UR4, URZ, UR41, UR5 ;  /* 0x00000029ff042299 */ /* 0x000fe40008011605 */
[----:B------:R-:W-:Y:S02]  /*6100*/  @UP2 USHF.R.U32.HI UR7, URZ, UR41, UR10 ;  /* 0x00000029ff072299 */ /* 0x000fe4000801160a */
[----:B------:R-:W-:Y:S02]  /*6110*/  UIMAD UR4, UR45, UR4, URZ ;  /* 0x000000042d0472a4 */ /* 0x000fe4000f8e02ff */
        /* <DEDUP_REMOVED lines=8> */
[----:B------:R-:W-:Y:S02]  /*61a0*/  USEL UR11, UR6, UR4, !UP2 ;  /* 0x00000004060b7287 */ /* 0x000fe4000d000000 */
[----:B------:R-:W-:Y:S02]  /*61b0*/  UIADD3 UR8, UPT, UPT, -UR5, URZ, URZ ;  /* 0x000000ff05087290 */ /* 0x000fe4000fffe1ff */
[----:B------:R-:W-:Y:S01]  /*61c0*/  UIADD3 UR10, UPT, UPT, -UR11, URZ, URZ ;  /* 0x000000ff0b0a7290 */ /* 0x000fe2000fffe1ff */
[----:B------:R-:W-:Y:S01]  /*61d0*/  @!UP0 UMOV UR4, UR9 ;  /* 0x0000000900048c82 */ /* 0x000fe20008000000 */
[----:B------:R-:W-:Y:S02]  /*61e0*/  UIADD3 UR9, UPT, UPT, -UR6, URZ, URZ ;  /* 0x000000ff06097290 */ /* 0x000fe4000fffe1ff */
[----:B------:R-:W-:Y:S02]  /*61f0*/  @!UP0 USHF.R.U32.HI UR4, URZ, UR41, UR4 ;  /* 0x00000029ff048299 */ /* 0x000fe40008011604 */
[----:B------:R-:W-:Y:S02]  /*6200*/  UIMAD UR10, UR45, UR10, UR6 ;  /* 0x0000000a2d0a72a4 */ /* 0x000fe4000f8e0206 */
[----:B------:R-:W-:Y:S04]  /*6210*/  @!UP0 USEL UR4, UR5, UR4, !UP2 ;  /* 0x0000000405048287 */ /* 0x000fe8000d000000 */
[----:B------:R-:W-:Y:S02]  /*6220*/  @!UP0 UIMAD UR10, UR7, UR10, UR4 ;  /* 0x0000000a070a82a4 */ /* 0x000fe4000f8e0204 */
[----:B------:R-:W-:Y:S02]  /*6230*/  @!UP0 UIADD3 UR11, UPT, UPT, UR11, -UR4, URZ ;  /* 0x800000040b0b8290 */ /* 0x000fe4000fffe0ff */
[----:B------:R-:W-:Y:S02]  /*6240*/  UIMAD UR7, UR42, UR8, UR38 ;  /* 0x000000082a0772a4 */ /* 0x000fe4000f8e0226 */
[----:B------:R-:W-:Y:S02]  /*6250*/  @!UP0 UIMAD UR6, UR11, UR45, UR5 ;  /* 0x0000002d0b0682a4 */ /* 0x000fe4000f8e0205 */
[----:B------:R-:W-:Y:S01]  /*6260*/  UIMAD UR4, UR58, UR9, UR37 ;  /* 0x000000093a0472a4 */ /* 0x000fe2000f8e0225 */
[----:B------:R-:W-:Y:S02]  /*6270*/  @!UP0 UMOV UR5, UR10 ;  /* 0x0000000a00058c82 */ /* 0x000fe40008000000 */
[----:B------:R-:W-:Y:S02]  /*6280*/  UIMAD UR38, UR5, UR42, UR7 ;  /* 0x0000002a052672a4 */ /* 0x000fe4000f8e0207 */
[----:B------:R-:W-:Y:S11]  /*6290*/  UIMAD UR37, UR6, UR58, UR4 ;  /* 0x0000003a062572a4 */ /* 0x000ff6000f8e0204 */
[----:B------:R-:W-:Y:S01]  /*62a0*/  @!UPT UIADD3 URZ, UPT, UPT, URZ, URZ, URZ ;  /* 0x000000fffffff290 */ /* 0x000fe2000fffe0ff */
.L_x_104:
[----:B------:R-:W-:Y:S01]  /*62b0*/  UISETP.NE.AND UP0, UPT, UR39, 0x1, UPT ;  /* 0x000000012700788c */ /* 0x000fe2000bf05270 */
[----:B------:R-:W-:Y:S01]  /*62c0*/  LOP3.LUT P0, RZ, R84, 0x1b0, RZ, 0xc0, !PT ;  /* 0x000001b054ff7812 */ /* 0x000fe2000780c0ff */
[----:B------:R-:W-:Y:S01]  /*62d0*/  USHF.L.U32 UR50, UR20, 0x6, URZ ;  /* 0x0000000614327899 */ /* 0x000fe200080006ff */
[----:B------:R-:W-:Y:S01]  /*62e0*/  BSSY.RECONVERGENT B6, `(.L_x_105) ;  /* 0x0000034000067945 */ /* 0x000fe20003800200 */
[----:B------:R-:W-:Y:S01]  /*62f0*/  USHF.L.U32 UR49, UR24, 0x8, URZ ;  /* 0x0000000818317899 */ /* 0x000fe200080006ff */
[----:B------:R-:W-:Y:S06]  /*6300*/  IADD3 R86, PT, PT, R86, 0x1, RZ ;  /* 0x0000000156567810 */ /* 0x000fec0007ffe0ff */
[----:B------:R-:W2:Y:S01]  /*6310*/  @!UP0 LDCU.128 UR12, c[0x0][0xb10] ;  /* 0x00016200ff0c87ac */ /* 0x000ea20008000c00 */
[----:B------:R-:W3:Y:S01]  /*6320*/  @!UP0 LDCU UR5, c[0x0][0xb0c] ;  /* 0x00016180ff0587ac */ /* 0x000ee20008000800 */
[----:B------:R-:W4:Y:S01]  /*6330*/  @!UP0 LDCU UR10, c[0x0][0xb20] ;  /* 0x00016400ff0a87ac */ /* 0x000f220008000800 */
[----:B--2---:R-:W-:Y:S02]  /*6340*/  UIMAD.WIDE.U32 UR8, UR38, UR12, URZ ;  /* 0x0000000c260872a5 */ /* 0x004fe4000f8e00ff */
[----:B------:R-:W-:Y:S02]  /*6350*/  UIMAD.WIDE.U32 UR6, UR37, UR15, URZ ;  /* 0x0000000f250672a5 */ /* 0x000fe4000f8e00ff */
[----:B------:R-:W-:Y:S03]  /*6360*/  @!UP0 UISETP.NE.AND UP1, UPT, UR14, 0x1, UPT ;  /* 0x000000010e00888c */ /* 0x000fe6000bf25270 */
[----:B------:R-:W-:Y:S01]  /*6370*/  @!UP0 UMOV UR4, UR9 ;  /* 0x0000000900048c82 */ /* 0x000fe20008000000 */
[----:B---3--:R-:W-:Y:S02]  /*6380*/  @!UP0 UISETP.NE.AND UP2, UPT, UR5, 0x1, UPT ;  /* 0x000000010500888c */ /* 0x008fe4000bf45270 */
[----:B------:R-:W-:Y:S01]  /*6390*/  @!UP0 USHF.R.U32.HI UR4, URZ, UR13, UR4 ;  /* 0x0000000dff048299 */ /* 0x000fe20008011604 */
[----:B------:R-:W-:Y:S02]  /*63a0*/  @!UP0 UMOV UR6, UR7 ;  /* 0x0000000700068c82 */ /* 0x000fe40008000000 */
[----:B----4-:R-:W-:Y:S02]  /*63b0*/  @!UP0 USHF.R.U32.HI UR6, URZ, UR10, UR6 ;  /* 0x0000000aff068299 */ /* 0x010fe40008011606 */
[----:B------:R-:W-:Y:S02]  /*63c0*/  @!UP0 USEL UR7, UR38, UR4, !UP2 ;  /* 0x0000000426078287 */ /* 0x000fe4000d000000 */
[----:B------:R-:W-:Y:S04]  /*63d0*/  @!UP0 USEL UR6, UR37, UR6, !UP1 ;  /* 0x0000000625068287 */ /* 0x000fe8000c800000 */
[----:B------:R-:W-:Y:S02]  /*63e0*/  @!UP0 UIADD3 UR4, UPT, UPT, -UR7, UR6, URZ ;  /* 0x0000000607048290 */ /* 0x000fe4000fffe1ff */
[----:B------:R-:W-:Y:S02]  /*63f0*/  @!UP0 UIADD3 UR6, UPT, UPT, UR7, -UR6, URZ ;  /* 0x8000000607068290 */ /* 0x000fe4000fffe0ff */
[----:B------:R-:W-:Y:S02]  /*6400*/  @!UP0 UIMAD UR38, UR4, UR5, UR38 ;  /* 0x00000005042682a4 */ /* 0x000fe4000f8e0226 */
[----:B------:R-:W-:Y:S01]  /*6410*/  @!UP0 UIMAD UR37, UR6, UR14, UR37 ;  /* 0x0000000e062582a4 */ /* 0x000fe2000f8e0225 */
[----:B------:R-:W-:Y:S11]  /*6420*/  @!P0 BRA `(.L_x_106) ;  /* 0x00000000007c8947 */ /* 0x000ff60003800000 */
[----:B------:R-:W2:Y:S01]  /*6430*/  LDCU.64 UR8, c[0x4][0x80] ;  /* 0x01001000ff0877ac */ /* 0x000ea20008000a00 */
[----:B------:R-:W-:Y:S01]  /*6440*/  MOV R2, 0x0 ;  /* 0x0000000000027802 */ /* 0x000fe20000000f00 */
[----:B------:R-:W-:Y:S02]  /*6450*/  HFMA2 R12, -RZ, RZ, 0, 5.9604644775390625e-08 ;  /* 0x00000001ff0c7431 */ /* 0x000fe400000001ff */
[----:B------:R-:W-:Y:S01]  /*6460*/  IMAD.MOV.U32 R8, RZ, RZ, 0x70 ;  /* 0x00000070ff087424 */ /* 0x000fe200078e00ff */
[----:B------:R3:W4:Y:S01]  /*6470*/  LDC.64 R14, c[0x4][R2] ;  /* 0x01000000020e7b82 */ /* 0x0007220000000a00 */
[----:B------:R-:W1:Y:S01]  /*6480*/  LDCU.64 UR6, c[0x4][0x88] ;  /* 0x01001100ff0677ac */ /* 0x000e620008000a00 */
[----:B------:R-:W-:Y:S01]  /*6490*/  IMAD.MOV.U32 R13, RZ, RZ, RZ ;  /* 0x000000ffff0d7224 */ /* 0x000fe200078e00ff */
[----:B------:R-:W1:Y:S01]  /*64a0*/  LDCU.64 UR4, c[0x4][0x8] ;  /* 0x01000100ff0477ac */ /* 0x000e620008000a00 */
[----:B--2---:R-:W-:Y:S01]  /*64b0*/  MOV R5, UR9 ;  /* 0x0000000900057c02 */ /* 0x004fe20008000f00 */
[----:B------:R-:W-:Y:S01]  /*64c0*/  IMAD.U32 R4, RZ, RZ, UR8 ;  /* 0x00000008ff047e24 */ /* 0x000fe2000f8e00ff */
[----:B-1----:R-:W-:Y:S01]  /*64d0*/  MOV R7, UR7 ;  /* 0x0000000700077c02 */ /* 0x002fe20008000f00 */
[----:B------:R-:W-:Y:S01]  /*64e0*/  IMAD.U32 R6, RZ, RZ, UR6 ;  /* 0x00000006ff067e24 */ /* 0x000fe2000f8e00ff */
[----:B------:R-:W-:Y:S01]  /*64f0*/  MOV R11, UR5 ;  /* 0x00000005000b7c02 */ /* 0x000fe20008000f00 */
[----:B------:R-:W-:Y:S02]  /*6500*/  IMAD.U32 R10, RZ, RZ, UR4 ;  /* 0x00000004ff0a7e24 */ /* 0x000fe4000f8e00ff */
[----:B------:R-:W-:Y:S07]  /*6510*/  LEPC R20, `(.L_x_107) ;  /* 0x000000001014794e */ /* 0x000fee0000000000 */
[----:B---345:R-:W-:Y:S05]  /*6520*/  CALL.ABS.NOINC R14 ;  /* 0x000000000e007343 */ /* 0x038fea0003c00000 */
.L_x_107:
[----:B------:R-:W1:Y:S01]  /*6530*/  LDCU.64 UR8, c[0x4][0x80] ;  /* 0x01001000ff0877ac */ /* 0x000e620008000a00 */
[----:B------:R-:W2:Y:S01]  /*6540*/  LDC.64 R2, c[0x4][R2] ;  /* 0x0100000002027b82 */ /* 0x000ea20000000a00 */
[----:B------:R-:W-:Y:S02]  /*6550*/  HFMA2 R12, -RZ, RZ, 0, 5.9604644775390625e-08 ;  /* 0x00000001ff0c7431 */ /* 0x000fe400000001ff */
[----:B------:R-:W-:Y:S02]  /*6560*/  IMAD.MOV.U32 R8, RZ, RZ, 0x70 ;  /* 0x00000070ff087424 */ /* 0x000fe400078e00ff */
[----:B------:R-:W-:Y:S01]  /*6570*/  IMAD.MOV.U32 R13, RZ, RZ, RZ ;  /* 0x000000ffff0d7224 */ /* 0x000fe200078e00ff */
[----:B------:R-:W3:Y:S01]  /*6580*/  LDCU.64 UR6, c[0x4][0x88] ;  /* 0x01001100ff0677ac */ /* 0x000ee20008000a00 */
[----:B------:R-:W4:Y:S01]  /*6590*/  LDCU.64 UR4, c[0x4][0x8] ;  /* 0x01000100ff0477ac */ /* 0x000f220008000a00 */
[----:B-1----:R-:W-:Y:S02]  /*65a0*/  MOV R4, UR8 ;  /* 0x0000000800047c02 */ /* 0x002fe40008000f00 */
[----:B------:R-:W-:Y:S02]  /*65b0*/  MOV R5, UR9 ;  /* 0x0000000900057c02 */ /* 0x000fe40008000f00 */
[----:B---3--:R-:W-:Y:S01]  /*65c0*/  MOV R7, UR7 ;  /* 0x0000000700077c02 */ /* 0x008fe20008000f00 */
[----:B------:R-:W-:Y:S01]  /*65d0*/  IMAD.U32 R6, RZ, RZ, UR6 ;  /* 0x00000006ff067e24 */ /* 0x000fe2000f8e00ff */
[----:B----4-:R-:W-:Y:S01]  /*65e0*/  MOV R11, UR5 ;  /* 0x00000005000b7c02 */ /* 0x010fe20008000f00 */
[----:B------:R-:W-:Y:S02]  /*65f0*/  IMAD.U32 R10, RZ, RZ, UR4 ;  /* 0x00000004ff0a7e24 */ /* 0x000fe4000f8e00ff */
[----:B------:R-:W-:Y:S07]  /*6600*/  LEPC R20, `(.L_x_106) ;  /* 0x000000001014794e */ /* 0x000fee0000000000 */
[----:B--2---:R-:W-:Y:S05]  /*6610*/  CALL.ABS.NOINC R2 ;  /* 0x0000000002007343 */ /* 0x004fea0003c00000 */
.L_x_106:
[----:B------:R-:W-:Y:S05]  /*6620*/  BSYNC.RECONVERGENT B6 ;  /* 0x0000000000067941 */ /* 0x000fea0003800200 */
.L_x_105:
[----:B------:R-:W-:Y:S02]  /*6630*/  R2UR UR6, R83 ;  /* 0x00000000530672ca */ /* 0x000fe400000e0000 */
[----:B------:R-:W-:Y:S02]  /*6640*/  R2UR UR5, R97 ;  /* 0x00000000610572ca */ /* 0x000fe400000e0000 */
[----:B------:R-:W-:Y:S02]  /*6650*/  R2UR UR4, R96 ;  /* 0x00000000600472ca */ /* 0x000fe400000e0000 */
[----:B------:R-:W-:Y:S02]  /*6660*/  ISETP.NE.U32.AND P4, PT, R78, RZ, PT ;  /* 0x000000ff4e00720c */ /* 0x000fe40003f85070 */
[----:B------:R-:W-:Y:S02]  /*6670*/  ISETP.NE.U32.AND P2, PT, RZ, UR54, PT ;  /* 0x00000036ff007c0c */ /* 0x000fe4000bf45070 */
[----:B------:R-:W-:Y:S02]  /*6680*/  ISETP.NE.AND.EX P4, PT, R79, RZ, PT, P4 ;  /* 0x000000ff4f00720c */ /* 0x000fe40003f85340 */
[----:B------:R-:W-:Y:S01]  /*6690*/  ISETP.NE.AND.EX P2, PT, RZ, UR55, PT, P2 ;  /* 0x00000037ff007c0c */ /* 0x000fe2000bf45320 */
[----:B------:R-:W-:Y:S02]  /*66a0*/  UISETP.NE.AND UP2, UPT, UR6, URZ, UPT ;  /* 0x000000ff0600728c */ /* 0x000fe4000bf45270 */
[----:B------:R-:W-:Y:S04]  /*66b0*/  UISETP.NE.U32.AND UP0, UPT, UR5, URZ, UPT ;  /* 0x000000ff0500728c */ /* 0x000fe8000bf05070 */
[----:B------:R-:W-:Y:S01]  /*66c0*/  UISETP.NE.AND.EX UP1, UPT, UR4, URZ, UPT, UP0 ;  /* 0x000000ff0400728c */ /* 0x000fe2000bf25300 */
[----:B------:R-:W-:Y:S01]  /*66d0*/  PLOP3.LUT P1, PT, PT, PT, UP2, 0x80, 0x8 ;  /* 0x000000000008781c */ /* 0x000fe20003f2f028 */
[----:B------:R-:W-:Y:S03]  /*66e0*/  UPLOP3.LUT UP0, UPT, UPT, UPT, UPT, 0x40, 0x4 ;  /* 0x000000000004789c */ /* 0x000fe60003f0e870 */
[----:B------:R-:W-:Y:S06]  /*66f0*/  @UP2 UPLOP3.LUT UP0, UPT, UPT, UPT, UP1, 0x80, 0x8 ;  /* 0x000000000008289c */ /* 0x000fec0003f0f010 */
[----:B------:R-:W-:Y:S01]  /*6700*/  PLOP3.LUT P0, PT, PT, PT, UP0, 0x80, 0x8 ;  /* 0x000000000008781c */ /* 0x000fe20003f0f008 */
[----:B------:R-:W-:Y:S01]  /*6710*/  @!UPT UIADD3 URZ, UPT, UPT, URZ, URZ, URZ ;  /* 0x000000fffffff290 */ /* 0x000fe2000fffe0ff */
[----:B------:R-:W-:Y:S11]  /*6720*/  BRA.U !UP1, `(.L_x_108) ;  /* 0x0000000109407547 */ /* 0x000ff6000b800000 */
[----:B------:R-:W-:Y:S01]  /*6730*/  UISETP.NE.U32.AND UP0, UPT, UR54, URZ, UPT ;  /* 0x000000ff3600728c */ /* 0x000fe2000bf05070 */
[----:B------:R-:W-:Y:S01]  /*6740*/  R2UR UR6, R97 ;  /* 0x00000000610672ca */ /* 0x000fe200000e0000 */
[----:B------:R-:W2:Y:S01]  /*6750*/  LDCU.64 UR8, c[0x0][0x358] ;  /* 0x00006b00ff0877ac */ /* 0x000ea20008000a00 */
[----:B------:R-:W-:Y:S02]  /*6760*/  HFMA2 R80, -RZ, RZ, 0, 5.9604644775390625e-08 ;  /* 0x00000001ff507431 */ /* 0x000fe400000001ff */
[----:B-1----:R-:W-:Y:S01]  /*6770*/  IMAD.MOV.U32 R0, RZ, RZ, 0x1 ;  /* 0x00000001ff007424 */ /* 0x002fe200078e00ff */
[----:B------:R-:W-:Y:S06]  /*6780*/  UISETP.NE.AND.EX UP0, UPT, UR55, URZ, UPT, UP0 ;  /* 0x000000ff3700728c */ /* 0x000fec000bf05300 */
[----:B------:R-:W-:Y:S05]  /*6790*/  PLOP3.LUT P3, PT, PT, PT, UP0, 0x80, 0x8 ;  /* 0x000000000008781c */ /* 0x000fea0003f6f008 */
[----:B------:R-:W1:Y:S01]  /*67a0*/  @UP0 LDCU.64 UR4, c[0x0][0x888] ;  /* 0x00011100ff0407ac */ /* 0x000e620008000a00 */
[----:B------:R-:W-:Y:S07]  /*67b0*/  @UP0 UIMAD UR6, UR36, UR6, URZ ;  /* 0x00000006240602a4 */ /* 0x000fee000f8e02ff */
[----:B------:R-:W-:Y:S01]  /*67c0*/  @!P3 PRMT R80, R0, 0x7610, R80 ;  /* 0x000076100050b816 */ /* 0x000fe20000000050 */
[----:B-1----:R-:W-:Y:S06]  /*67d0*/  @UP0 UIMAD.WIDE UR4, UR6, 0x4, UR4 ;  /* 0x00000004060408a5 */ /* 0x002fec000f8e0204 */
[----:B------:R-:W-:Y:S02]  /*67e0*/  IMAD.U32 R2, RZ, RZ, UR4 ;  /* 0x00000004ff027e24 */ /* 0x000fe4000f8e00ff */
[----:B------:R-:W-:Y:S03]  /*67f0*/  IMAD.U32 R3, RZ, RZ, UR5 ;  /* 0x00000005ff037e24 */ /* 0x000fe6000f8e00ff */
[----:B------:R-:W1:Y:S02]  /*6800*/  @!UP0 LDCU UR4, c[0x0][0x880] ;  /* 0x00011000ff0487ac */ /* 0x000e640008000800 */
[----:B--2--5:R2:W5:Y:S02]  /*6810*/  @P3 LDG.E R41, desc[UR8][R2.64] ;  /* 0x0000000802293981 */ /* 0x024564000c1e1900 */
[----:B-12---:R-:W-:Y:S02]  /*6820*/  @!P3 MOV R41, UR4 ;  /* 0x000000040029bc02 */ /* 0x006fe40008000f00 */
.L_x_108:
[----:B------:R-:W-:Y:S05]  /*6830*/  @!P4 BRA `(.L_x_109) ;  /* 0x000000000024c947 */ /* 0x000fea0003800000 */
[----:B------:R-:W-:Y:S01]  /*6840*/  ISETP.NE.U32.AND P3, PT, R76, RZ, PT ;  /* 0x000000ff4c00720c */ /* 0x000fe20003f65070 */
[----:B------:R-:W2:Y:S03]  /*6850*/  LDCU.64 UR4, c[0x0][0x358] ;  /* 0x00006b00ff0477ac */ /* 0x000ea60008000a00 */
[----:B------:R-:W-:Y:S11]  /*6860*/  ISETP.NE.AND.EX P3, PT, R77, RZ, PT, P3 ;  /* 0x000000ff4d00720c */ /* 0x000ff60003f65330 */
[----:B------:R-:W-:Y:S02]  /*6870*/  @!UPT UIADD3 URZ, UPT, UPT, URZ, URZ, URZ ;  /* 0x000000fffffff290 */ /* 0x000fe4000fffe0ff */
[----:B------:R-:W3:Y:S01]  /*6880*/  @P3 LDC.64 R2, c[0x0][0x8a8] ;  /* 0x00022a00ff023b82 */ /* 0x000ee20000000a00 */
[----:B-1----:R-:W-:Y:S04]  /*6890*/  @P3 IMAD R0, R78, UR36, RZ ;  /* 0x000000244e003c24 */ /* 0x002fe8000f8e02ff */
[----:B---3--:R-:W-:Y:S05]  /*68a0*/  @P3 IMAD.WIDE R2, R0, 0x4, R2 ;  /* 0x0000000400023825 */ /* 0x008fea00078e0202 */
[----:B--2--5:R2:W5:Y:S02]  /*68b0*/  @P3 LDG.E R38, desc[UR4][R2.64] ;  /* 0x0000000402263981 */ /* 0x024564000c1e1900 */
[----:B--2---:R-:W3:Y:S02]  /*68c0*/  @!P3 LDC R38, c[0x0][0x8a0] ;  /* 0x00022800ff26bb82 */ /* 0x004ee40000000800 */
.L_x_109:
[----:B-----5:R-:W-:Y:S01]  /*68d0*/  FSETP.NEU.AND P3, PT, R41, RZ, PT ;  /* 0x000000ff2900720b */ /* 0x020fe20003f6d000 */
[----:B------:R-:W-:Y:S01]  /*68e0*/  BSSY B1, `(.L_x_110) ;  /* 0x0000039000017945 */ /* 0x000fe20003800000 */
[----:B------:R-:W-:Y:S01]  /*68f0*/  SEL R3, RZ, 0xffffffff, P2 ;  /* 0xffffffffff037807 */ /* 0x000fe20001000000 */
[----:B------:R-:W-:Y:S01]  /*6900*/  IMAD.MOV.U32 R47, RZ, RZ, 0x1 ;  /* 0x00000001ff2f7424 */ /* 0x000fe200078e00ff */
[----:B------:R-:W-:Y:S01]  /*6910*/  @P1 LOP3.LUT P2, RZ, R80, 0xff, RZ, 0xc0, !PT ;  /* 0x000000ff50ff1812 */ /* 0x000fe2000784c0ff */
[----:B------:R-:W-:Y:S01]  /*6920*/  IMAD R39, R36, 0x80, R37 ;  /* 0x0000008024277824 */ /* 0x000fe200078e0225 */
[----:B------:R-:W-:Y:S01]  /*6930*/  @P1 SEL R2, RZ, 0xffffffff, P3 ;  /* 0xffffffffff021807 */ /* 0x000fe20001800000 */
[----:B------:R-:W-:Y:S01]  /*6940*/  IMAD R87, R94, -0x10, R92 ;  /* 0xfffffff05e577824 */ /* 0x000fe200078e025c */
[----:B------:R-:W-:Y:S01]  /*6950*/  LOP3.LUT R90, R90, 0x1, RZ, 0x3c, !PT ;  /* 0x000000015a5a7812 */ /* 0x000fe200078e3cff */
[----:B------:R-:W-:Y:S01]  /*6960*/  IMAD.MOV.U32 R46, RZ, RZ, RZ ;  /* 0x000000ffff2e7224 */ /* 0x000fe200078e00ff */
[----:B------:R-:W-:Y:S02]  /*6970*/  @P0 SEL R2, R3, R2, !P2 ;  /* 0x0000000203020207 */ /* 0x000fe40005000000 */
[----:B------:R-:W-:Y:S02]  /*6980*/  CS2R R74, SRZ ;  /* 0x00000000004a7805 */ /* 0x000fe4000001ff00 */
[----:B------:R-:W-:Y:S02]  /*6990*/  LEA R99, R36, UR43, 0x3 ;  /* 0x0000002b24637c11 */ /* 0x000fe4000f8e18ff */
[----:B------:R-:W-:Y:S02]  /*69a0*/  CS2R R72, SRZ ;  /* 0x0000000000487805 */ /* 0x000fe4000001ff00 */
[----:B------:R-:W-:Y:S02]  /*69b0*/  @P1 LOP3.LUT R2, R2, 0x1, RZ, 0xc0, !PT ;  /* 0x0000000102021812 */ /* 0x000fe400078ec0ff */
[----:B------:R-:W-:Y:S02]  /*69c0*/  CS2R R66, SRZ ;  /* 0x0000000000427805 */ /* 0x000fe4000001ff00 */
[----:B-1----:R-:W-:Y:S02]  /*69d0*/  SHF.L.U32 R0, R89, 0x1f, RZ ;  /* 0x0000001f59007819 */ /* 0x002fe400000006ff */
[----:B------:R-:W-:Y:S02]  /*69e0*/  CS2R R64, SRZ ;  /* 0x0000000000407805 */ /* 0x000fe4000001ff00 */
[----:B------:R-:W-:Y:S02]  /*69f0*/  ISETP.NE.U32.OR P5, PT, R2, 0x1, !P1 ;  /* 0x000000010200780c */ /* 0x000fe40004fa5470 */
[----:B------:R-:W-:Y:S02]  /*6a00*/  CS2R R58, SRZ ;  /* 0x00000000003a7805 */ /* 0x000fe4000001ff00 */
[----:B------:R-:W-:Y:S02]  /*6a10*/  PLOP3.LUT P2, PT, PT, PT, UP1, 0x80, 0x8 ;  /* 0x000000000008781c */ /* 0x000fe40003f4f018 */
[----:B------:R-:W-:Y:S02]  /*6a20*/  CS2R R56, SRZ ;  /* 0x0000000000387805 */ /* 0x000fe4000001ff00 */
[----:B------:R-:W-:Y:S02]  /*6a30*/  LOP3.LUT P4, R85, R80, 0xff, RZ, 0xc0, !PT ;  /* 0x000000ff50557812 */ /* 0x000fe4000788c0ff */
[----:B------:R-:W-:Y:S02]  /*6a40*/  CS2R R50, SRZ ;  /* 0x0000000000327805 */ /* 0x000fe4000001ff00 */
[----:B------:R-:W-:Y:S02]  /*6a50*/  SEL R2, RZ, 0xffffffff, P3 ;  /* 0xffffffffff027807 */ /* 0x000fe40001800000 */
[----:B------:R-:W-:Y:S02]  /*6a60*/  CS2R R48, SRZ ;  /* 0x0000000000307805 */ /* 0x000fe4000001ff00 */
[----:B------:R-:W-:Y:S02]  /*6a70*/  P2R R98, PR, RZ, 0x20 ;  /* 0x00000020ff627803 */ /* 0x000fe40000000000 */
[----:B------:R-:W-:Y:S02]  /*6a80*/  @P5 SHF.L.U32 R4, R90, 0x1f, RZ ;  /* 0x0000001f5a045819 */ /* 0x000fe400000006ff */
[----:B------:R-:W-:Y:S02]  /*6a90*/  @P2 SEL R2, R3, R2, !P4 ;  /* 0x0000000203022207 */ /* 0x000fe40006000000 */
[----:B------:R-:W1:Y:S02]  /*6aa0*/  @P5 SYNCS.PHASECHK.TRANS64.TRYWAIT P1, [UR43+0x40], R4 ;  /* 0x00004004ff0055a7 */ /* 0x000e64000802112b */
[----:B------:R-:W-:Y:S04]  /*6ab0*/  LOP3.LUT R2, R2, 0x1, RZ, 0xc0, !PT ;  /* 0x0000000102027812 */ /* 0x000fe800078ec0ff */
[----:B------:R-:W-:Y:S04]  /*6ac0*/  ISETP.NE.U32.AND P2, PT, R2, 0x1, PT ;  /* 0x000000010200780c */ /* 0x000fe80003f45070 */
[----:B------:R-:W-:Y:S01]  /*6ad0*/  P2R R60, PR, RZ, 0x4 ;  /* 0x00000004ff3c7803 */ /* 0x000fe20000000000 */
[----:B------:R2:W4:Y:S01]  /*6ae0*/  SYNCS.PHASECHK.TRANS64.TRYWAIT P0, [R99+URZ+0xb0], R0 ;  /* 0x0000b000630075a7 */ /* 0x00052200080011ff */
[----:B-1----:R-:W-:Y:S01]  /*6af0*/  @P5 SEL R47, RZ, 0x1, !P1 ;  /* 0x00000001ff2f5807 */ /* 0x002fe20004800000 */
[----:B--2---:R-:W-:Y:S06]  /*6b00*/  @!P5 BRA `(.L_x_111) ;  /* 0x000000000058d947 */ /* 0x004fec0003800000 */
[----:B------:R-:W-:Y:S01]  /*6b10*/  IMAD.MOV.U32 R75, RZ, RZ, RZ ;  /* 0x000000ffff4b7224 */ /* 0x000fe200078e00ff */
[----:B------:R-:W-:Y:S01]  /*6b20*/  ISETP.NE.AND P1, PT, R47, RZ, PT ;  /* 0x000000ff2f00720c */ /* 0x000fe20003f25270 */
[----:B------:R-:W-:Y:S01]  /*6b30*/  BSSY B0, `(.L_x_112) ;  /* 0x000000c000007945 */ /* 0x000fe20003800000 */
[----:B------:R-:W-:Y:S02]  /*6b40*/  CS2R R50, SRZ ;  /* 0x0000000000327805 */ /* 0x000fe4000001ff00 */
[----:B------:R-:W-:Y:S02]  /*6b50*/  CS2R R48, SRZ ;  /* 0x0000000000307805 */ /* 0x000fe4000001ff00 */
[----:B------:R-:W-:Y:S02]  /*6b60*/  CS2R R58, SRZ ;  /* 0x00000000003a7805 */ /* 0x000fe4000001ff00 */
[----:B------:R-:W-:Y:S02]  /*6b70*/  CS2R R56, SRZ ;  /* 0x0000000000387805 */ /* 0x000fe4000001ff00 */
[----:B------:R-:W-:Y:S02]  /*6b80*/  CS2R R66, SRZ ;  /* 0x0000000000427805 */ /* 0x000fe4000001ff00 */
[----:B------:R-:W-:Y:S02]  /*6b90*/  CS2R R64, SRZ ;  /* 0x0000000000407805 */ /* 0x000fe4000001ff00 */
[----:B------:R-:W-:Y:S01]  /*6ba0*/  CS2R R72, SRZ ;  /* 0x0000000000487805 */ /* 0x000fe2000001ff00 */
[----:B------:R-:W-:Y:S06]  /*6bb0*/  @P1 BRA `(.L_x_113) ;  /* 0x00000000000c1947 */ /* 0x000fec0003800000 */
[----:B------:R-:W-:Y:S04]  /*6bc0*/  SHF.L.U32 R3, R90, 0x1f, RZ ;  /* 0x0000001f5a037819 */ /* 0x000fe800000006ff */
[----:B------:R-:W1:Y:S02]  /*6bd0*/  SYNCS.PHASECHK.TRANS64.TRYWAIT P1, [UR43+0x40], R3 ;  /* 0x00004003ff0075a7 */ /* 0x000e64000802112b */
[----:B-1----:R-:W-:Y:S05]  /*6be0*/  @!P1 BRA `(.L_x_114) ;  /* 0x0000004000189947 */ /* 0x002fea0003800000 */
.L_x_113:
[----:B------:R-:W-:Y:S05]  /*6bf0*/  BSYNC B0 ;  /* 0x0000000000007941 */ /* 0x000fea0003800000 */
.L_x_112:
[----:B------:R-:W-:Y:S01]  /*6c00*/  ISETP.NE.AND P1, PT, R60, RZ, PT ;  /* 0x000000ff3c00720c */ /* 0x000fe20003f25270 */
[----:B------:R-:W-:Y:S11]  /*6c10*/  HFMA2 R46, -RZ, RZ, 0, 5.9604644775390625e-08 ;  /* 0x00000001ff2e7431 */ /* 0x000ff600000001ff */
[----:B------:R-:W-:Y:S01]  /*6c20*/  @!UPT UIADD3 URZ, UPT, UPT, URZ, URZ, URZ ;  /* 0x000000fffffff290 */ /* 0x000fe2000fffe0ff */
[----:B------:R2:W1:Y:S04]  /*6c30*/  @P1 LDS.128 R48, [R93] ;  /* 0x000000005d301984 */ /* 0x0004680000000c00 */
[----:B------:R2:W1:Y:S04]  /*6c40*/  @P1 LDS.128 R56, [R92+0x10] ;  /* 0x000010005c381984 */ /* 0x0004680000000c00 */
[----:B------:R2:W1:Y:S04]  /*6c50*/  @P1 LDS.128 R64, [R91+0x20] ;  /* 0x000020005b401984 */ /* 0x0004680000000c00 */
[----:B------:R2:W1:Y:S02]  /*6c60*/  @P1 LDS.128 R72, [R87+0x30] ;  /* 0x0000300057481984 */ /* 0x0004640000000c00 */
.L_x_111:
[----:B------:R-:W-:Y:S05]  /*6c70*/  BSYNC B1 ;  /* 0x0000000000017941 */ /* 0x000fea0003800000 */
.L_x_110:
[----:B-1----:R-:W-:Y:S04]  /*6c80*/  SHF.R.U32.HI R2, RZ, 0x15, R39 ;  /* 0x00000015ff027819 */ /* 0x002fe80000011627 */
[----:B------:R-:W-:Y:S01]  /*6c90*/  LOP3.LUT P1, RZ, R2, 0x3, R81, 0x48, !PT ;  /* 0x0000000302ff7812 */ /* 0x000fe20007824851 */
[----:B------:R-:W-:Y:S01]  /*6ca0*/  @!UPT UIADD3 URZ, UPT, UPT, URZ, URZ, URZ ;  /* 0x000000fffffff290 */ /* 0x000fe2000fffe0ff */
[----:B----4-:R-:W-:Y:S11]  /*6cb0*/  @P0 BRA `(.L_x_115) ;  /* 0x0000000000080947 */ /* 0x010ff60003800000 */
[----:B------:R-:W1:Y:S02]  /*6cc0*/  SYNCS.PHASECHK.TRANS64.TRYWAIT P0, [R99+URZ+0xb0], R0 ;  /* 0x0000b000630075a7 */ /* 0x000e6400080011ff */
[----:B-1----:R-:W-:Y:S05]  /*6cd0*/  @!P0 BRA `(.L_x_116) ;  /* 0x0000003c00f48947 */ /* 0x002fea0003800000 */
.L_x_115:
[----:B------:R-:W-:Y:S05]  /*6ce0*/  @!P1 BRA `(.L_x_117) ;  /* 0x0000000000409947 */ /* 0x000fea0003800000 */
[----:B------:R-:W4:Y:S01]  /*6cf0*/  LDCU.64 UR8, c[0x4][0x70] ;  /* 0x01000e00ff0877ac */ /* 0x000f220008000a00 */
[----:B------:R-:W-:Y:S01]  /*6d00*/  MOV R3, 0x0 ;  /* 0x0000000000037802 */ /* 0x000fe20000000f00 */
[----:B------:R-:W-:Y:S02]  /*6d10*/  HFMA2 R12, -RZ, RZ, 0, 5.9604644775390625e-08 ;  /* 0x00000001ff0c7431 */ /* 0x000fe400000001ff */
[----:B------:R-:W-:Y:S02]  /*6d20*/  IMAD.MOV.U32 R8, RZ, RZ, 0x192 ;  /* 0x00000192ff087424 */ /* 0x000fe400078e00ff */
[----:B------:R-:W-:Y:S01]  /*6d30*/  IMAD.MOV.U32 R13, RZ, RZ, RZ ;  /* 0x000000ffff0d7224 */ /* 0x000fe200078e00ff */
[----:B------:R-:W5:Y:S01]  /*6d40*/  LDCU.64 UR6, c[0x4][0x78] ;  /* 0x01000f00ff0677ac */ /* 0x000f620008000a00 */
[----:B------:R-:W1:Y:S01]  /*6d50*/  LDC.64 R2, c[0x4][R3] ;  /* 0x0100000003027b82 */ /* 0x000e620000000a00 */
[----:B------:R-:W2:Y:S01]  /*6d60*/  LDCU.64 UR4, c[0x4][0x10] ;  /* 0x01000200ff0477ac */ /* 0x000ea20008000a00 */
[----:B----4-:R-:W-:Y:S01]  /*6d70*/  MOV R5, UR9 ;  /* 0x0000000900057c02 */ /* 0x010fe20008000f00 */
[----:B------:R-:W-:Y:S01]  /*6d80*/  IMAD.U32 R4, RZ, RZ, UR8 ;  /* 0x00000008ff047e24 */ /* 0x000fe2000f8e00ff */
[----:B-----5:R-:W-:Y:S01]  /*6d90*/  MOV R7, UR7 ;  /* 0x0000000700077c02 */ /* 0x020fe20008000f00 */
[----:B------:R-:W-:Y:S01]  /*6da0*/  IMAD.U32 R6, RZ, RZ, UR6 ;  /* 0x00000006ff067e24 */ /* 0x000fe2000f8e00ff */
[----:B--2---:R-:W-:Y:S01]  /*6db0*/  MOV R11, UR5 ;  /* 0x00000005000b7c02 */ /* 0x004fe20008000f00 */
[----:B------:R-:W-:Y:S02]  /*6dc0*/  IMAD.U32 R10, RZ, RZ, UR4 ;  /* 0x00000004ff0a7e24 */ /* 0x000fe4000f8e00ff */
[----:B------:R-:W-:Y:S07]  /*6dd0*/  LEPC R20, `(.L_x_117) ;  /* 0x000000001014794e */ /* 0x000fee0000000000 */
[----:B-1-3--:R-:W-:Y:S05]  /*6de0*/  CALL.ABS.NOINC R2 ;  /* 0x0000000002007343 */ /* 0x00afea0003c00000 */
.L_x_117:
[C---:B------:R-:W-:Y:S01]  /*6df0*/  SHF.L.U32 R40, R48.reuse, 0x10, RZ ;  /* 0x0000001030287819 */ /* 0x040fe200000006ff */
[----:B------:R-:W-:Y:S05]  /*6e00*/  WARPSYNC.ALL ;  /* 0x0000000000007948 */ /* 0x000fea0003800000 */
[----:B------:R-:W-:Y:S01]  /*6e10*/  R2UR UR4, R39 ;  /* 0x00000000270472ca */ /* 0x000fe200000e0000 */
[----:B------:R-:W-:Y:S01]  /*6e20*/  BSSY.RECONVERGENT B0, `(.L_x_118) ;  /* 0x000008d000007945 */ /* 0x000fe20003800200 */
[----:B------:R-:W-:Y:S02]  /*6e30*/  LOP3.LUT R43, R48, 0xffff0000, RZ, 0xc0, !PT ;  /* 0xffff0000302b7812 */ /* 0x000fe400078ec0ff */
[----:B------:R-:W-:Y:S02]  /*6e40*/  SHF.L.U32 R42, R49, 0x10, RZ ;  /* 0x00000010312a7819 */ /* 0x000fe400000006ff */
[----:B------:R-:W-:Y:S02]  /*6e50*/  SHF.L.U32 R45, R51, 0x10, RZ ;  /* 0x00000010332d7819 */ /* 0x000fe400000006ff */
[----:B------:R-:W-:Y:S02]  /*6e60*/  LOP3.LUT R44, R75, 0xffff0000, RZ, 0xc0, !PT ;  /* 0xffff00004b2c7812 */ /* 0x000fe400078ec0ff */
[----:B------:R-:W-:Y:S03]  /*6e70*/  ISETP.NE.AND P0, PT, R95, RZ, PT ;  /* 0x000000ff5f00720c */ /* 0x000fe60003f05270 */
[----:B------:R-:W1:Y:S02]  /*6e80*/  LDTM.x32 R4, tmem[UR4] ;  /* 0x00000004000479ee */ /* 0x000e6400082c0000 */
[C---:B-1-3--:R-:W-:Y:S01]  /*6e90*/  FMUL R0, R38.reuse, R4 ;  /* 0x0000000426007220 */ /* 0x04afe20000400000 */
[C---:B------:R-:W-:Y:S01]  /*6ea0*/  FMUL R2, R38.reuse, R5 ;  /* 0x0000000526027220 */ /* 0x040fe20000400000 */
[C---:B------:R-:W-:Y:S01]  /*6eb0*/  FMUL R3, R38.reuse, R6 ;  /* 0x0000000626037220 */ /* 0x040fe20000400000 */
[----:B------:R-:W-:Y:S01]  /*6ec0*/  FMUL R7, R38, R7 ;  /* 0x0000000726077220 */ /* 0x000fe20000400000 */
[----:B------:R-:W-:Y:S01]  /*6ed0*/  FFMA R0, R41, R40, R0 ;  /* 0x0000002829007223 */ /* 0x000fe20000000000 */
[----:B------:R-:W-:Y:S01]  /*6ee0*/  LOP3.LUT R40, R49, 0xffff0000, RZ, 0xc0, !PT ;  /* 0xffff000031287812 */ /* 0x000fe200078ec0ff */
[C---:B------:R-:W-:Y:S01]  /*6ef0*/  FFMA R2, R41.reuse, R43, R2 ;  /* 0x0000002b29027223 */ /* 0x040fe20000000002 */
[C---:B------:R-:W-:Y:S01]  /*6f00*/  SHF.L.U32 R43, R50.reuse, 0x10, RZ ;  /* 0x00000010322b7819 */ /* 0x040fe200000006ff */
[C---:B------:R-:W-:Y:S01]  /*6f10*/  FFMA R3, R41.reuse, R42, R3 ;  /* 0x0000002a29037223 */ /* 0x040fe20000000003 */
[----:B------:R-:W-:Y:S01]  /*6f20*/  LOP3.LUT R42, R50, 0xffff0000, RZ, 0xc0, !PT ;  /* 0xffff0000322a7812 */ /* 0x000fe200078ec0ff */
[----:B------:R-:W-:Y:S01]  /*6f30*/  FMUL R4, R38, R8 ;  /* 0x0000000826047220 */ /* 0x000fe20000400000 */
[----:B------:R-:W-:Y:S01]  /*6f40*/  F2FP.BF16.F32.PACK_AB R52, R2, R0 ;  /* 0x000000000234723e */ /* 0x000fe200000010ff */
[----:B------:R-:W-:Y:S01]  /*6f50*/  FFMA R7, R41, R40, R7 ;  /* 0x0000002829077223 */ /* 0x000fe20000000007 */
[----:B------:R-:W-:Y:S01]  /*6f60*/  LOP3.LUT R40, R51, 0xffff0000, RZ, 0xc0, !PT ;  /* 0xffff000033287812 */ /* 0x000fe200078ec0ff */
[C---:B------:R-:W-:Y:S01]  /*6f70*/  FMUL R5, R38.reuse, R9 ;  /* 0x0000000926057220 */ /* 0x040fe20000400000 */
[C---:B------:R-:W-:Y:S01]  /*6f80*/  FMUL R6, R38.reuse, R10 ;  /* 0x0000000a26067220 */ /* 0x040fe20000400000 */
[----:B------:R-:W-:Y:S01]  /*6f90*/  FMUL R11, R38, R11 ;  /* 0x0000000b260b7220 */ /* 0x000fe20000400000 */
[----:B------:R-:W-:Y:S01]  /*6fa0*/  F2FP.BF16.F32.PACK_AB R53, R7, R3 ;  /* 0x000000030735723e */ /* 0x000fe200000010ff */
[C---:B------:R-:W-:Y:S01]  /*6fb0*/  FFMA R4, R41.reuse, R43, R4 ;  /* 0x0000002b29047223 */ /* 0x040fe20000000004 */
[C---:B------:R-:W-:Y:S01]  /*6fc0*/  SHF.L.U32 R43, R56.reuse, 0x10, RZ ;  /* 0x00000010382b7819 */ /* 0x040fe200000006ff */
[----:B------:R-:W-:Y:S01]  /*6fd0*/  FFMA R5, R41, R42, R5 ;  /* 0x0000002a29057223 */ /* 0x000fe20000000005 */
[----:B------:R-:W-:Y:S01]  /*6fe0*/  LOP3.LUT R42, R57, 0xffff0000, RZ, 0xc0, !PT ;  /* 0xffff0000392a7812 */ /* 0x000fe200078ec0ff */
[----:B------:R-:W-:Y:S01]  /*6ff0*/  FFMA R6, R41, R45, R6 ;  /* 0x0000002d29067223 */ /* 0x000fe20000000006 */
[----:B------:R-:W-:Y:S01]  /*7000*/  SHF.L.U32 R45, R57, 0x10, RZ ;  /* 0x00000010392d7819 */ /* 0x000fe200000006ff */
[----:B------:R-:W-:Y:S01]  /*7010*/  FFMA R11, R41, R40, R11 ;  /* 0x00000028290b7223 */ /* 0x000fe2000000000b */
[----:B------:R-:W-:Y:S01]  /*7020*/  LOP3.LUT R40, R56, 0xffff0000, RZ, 0xc0, !PT ;  /* 0xffff000038287812 */ /* 0x000fe200078ec0ff */
[C---:B------:R-:W-:Y:S01]  /*7030*/  FMUL R8, R38.reuse, R12 ;  /* 0x0000000c26087220 */ /* 0x040fe20000400000 */
[----:B------:R-:W-:Y:S01]  /*7040*/  F2FP.BF16.F32.PACK_AB R54, R5, R4 ;  /* 0x000000040536723e */ /* 0x000fe200000010ff */
[C---:B------:R-:W-:Y:S01]  /*7050*/  FMUL R9, R38.reuse, R13 ;  /* 0x0000000d26097220 */ /* 0x040fe20000400000 */
[----:B------:R-:W-:Y:S01]  /*7060*/  F2FP.BF16.F32.PACK_AB R55, R11, R6 ;  /* 0x000000060b37723e */ /* 0x000fe200000010ff */
[C---:B------:R-:W-:Y:S01]  /*7070*/  FMUL R10, R38.reuse, R14 ;  /* 0x0000000e260a7220 */ /* 0x040fe20000400000 */
[----:B------:R-:W-:Y:S01]  /*7080*/  FMUL R15, R38, R15 ;  /* 0x0000000f260f7220 */ /* 0x000fe20000400000 */
[----:B------:R-:W-:Y:S01]  /*7090*/  FFMA R8, R41, R43, R8 ;  /* 0x0000002b29087223 */ /* 0x000fe20000000008 */
[----:B------:R-:W-:Y:S01]  /*70a0*/  SHF.L.U32 R43, R59, 0x10, RZ ;  /* 0x000000103b2b7819 */ /* 0x000fe200000006ff */
[C---:B------:R-:W-:Y:S01]  /*70b0*/  FFMA R9, R41.reuse, R40, R9 ;  /* 0x0000002829097223 */ /* 0x040fe20000000009 */
[C---:B------:R-:W-:Y:S01]  /*70c0*/  SHF.L.U32 R40, R58.reuse, 0x10, RZ ;  /* 0x000000103a287819 */ /* 0x040fe200000006ff */
        /* <DEDUP_REMOVED lines=8> */
[----:B------:R-:W-:Y:S01]  /*7150*/  FMUL R14, R38, R18 ;  /* 0x00000012260e7220 */ /* 0x000fe20000400000 */
[----:B------:R-:W-:Y:S01]  /*7160*/  FFMA R12, R41, R40, R12 ;  /* 0x00000028290c7223 */ /* 0x000fe2000000000c */
[----:B------:R-:W-:Y:S01]  /*7170*/  LOP3.LUT R40, R59, 0xffff0000, RZ, 0xc0, !PT ;  /* 0xffff00003b287812 */ /* 0x000fe200078ec0ff */
[C---:B------:R-:W-:Y:S01]  /*7180*/  FFMA R13, R41.reuse, R42, R13 ;  /* 0x0000002a290d7223 */ /* 0x040fe2000000000d */
[----:B------:R-:W-:Y:S01]  /*7190*/  LOP3.LUT R42, R64, 0xffff0000, RZ, 0xc0, !PT ;  /* 0xffff0000402a7812 */ /* 0x000fe200078ec0ff */
[----:B------:R-:W-:Y:S01]  /*71a0*/  FMUL R19, R38, R19 ;  /* 0x0000001326137220 */ /* 0x000fe20000400000 */
[----:B------:R-:W-:Y:S01]  /*71b0*/  FFMA R14, R41, R43, R14 ;  /* 0x0000002b290e7223 */ /* 0x000fe2000000000e */
[----:B------:R-:W-:Y:S01]  /*71c0*/  SHF.L.U32 R43, R64, 0x10, RZ ;  /* 0x00000010402b7819 */ /* 0x000fe200000006ff */
[----:B------:R1:W-:Y:S01]  /*71d0*/  STS.128 [R93], R52 ;  /* 0x000000345d007388 */ /* 0x0003e20000000c00 */
[----:B------:R-:W-:Y:S01]  /*71e0*/  F2FP.BF16.F32.PACK_AB R70, R13, R12 ;  /* 0x0000000c0d46723e */ /* 0x000fe200000010ff */
[C---:B------:R-:W-:Y:S01]  /*71f0*/  FMUL R16, R38.reuse, R20 ;  /* 0x0000001426107220 */ /* 0x040fe20000400000 */
        /* <DEDUP_REMOVED lines=8> */
[C---:B------:R-:W-:Y:S01]  /*7280*/  FFMA R17, R41.reuse, R42, R17 ;  /* 0x0000002a29117223 */ /* 0x040fe20000000011 */
[----:B------:R-:W-:Y:S01]  /*7290*/  FFMA R18, R41, R45, R18 ;  /* 0x0000002d29127223 */ /* 0x000fe20000000012 */
[----:B------:R1:W-:Y:S01]  /*72a0*/  STS.128 [R92+0x10], R68 ;  /* 0x000010445c007388 */ /* 0x0003e20000000c00 */
[----:B------:R-:W-:Y:S01]  /*72b0*/  SHF.L.U32 R45, R67, 0x10, RZ ;  /* 0x00000010432d7819 */ /* 0x000fe200000006ff */
[----:B------:R-:W-:Y:S01]  /*72c0*/  FFMA R23, R41, R40, R23 ;  /* 0x0000002829177223 */ /* 0x000fe20000000017 */
[----:B------:R-:W-:Y:S01]  /*72d0*/  LOP3.LUT R40, R66, 0xffff0000, RZ, 0xc0, !PT ;  /* 0xffff000042287812 */ /* 0x000fe200078ec0ff */
[C---:B------:R-:W-:Y:S01]  /*72e0*/  FMUL R20, R38.reuse, R24 ;  /* 0x0000001826147220 */ /* 0x040fe20000400000 */
[----:B------:R-:W-:Y:S01]  /*72f0*/  LOP3.LUT R42, R67, 0xffff0000, RZ, 0xc0, !PT ;  /* 0xffff0000432a7812 */ /* 0x000fe200078ec0ff */
[C---:B------:R-:W-:Y:S01]  /*7300*/  FMUL R21, R38.reuse, R25 ;  /* 0x0000001926157220 */ /* 0x040fe20000400000 */
[----:B------:R-:W-:Y:S01]  /*7310*/  F2FP.BF16.F32.PACK_AB R100, R17, R16 ;  /* 0x000000101164723e */ /* 0x000fe200000010ff */
[C---:B------:R-:W-:Y:S01]  /*7320*/  FMUL R22, R38.reuse, R26 ;  /* 0x0000001a26167220 */ /* 0x040fe20000400000 */
[----:B------:R-:W-:Y:S01]  /*7330*/  FMUL R27, R38, R27 ;  /* 0x0000001b261b7220 */ /* 0x000fe20000400000 */
[C---:B------:R-:W-:Y:S01]  /*7340*/  FFMA R20, R41.reuse, R43, R20 ;  /* 0x0000002b29147223 */ /* 0x040fe20000000014 */
[C---:B------:R-:W-:Y:S01]  /*7350*/  FFMA R21, R41.reuse, R40, R21 ;  /* 0x0000002829157223 */ /* 0x040fe20000000015 */
[C---:B------:R-:W-:Y:S01]  /*7360*/  FFMA R22, R41.reuse, R45, R22 ;  /* 0x0000002d29167223 */ /* 0x040fe20000000016 */
[----:B------:R-:W-:Y:S01]  /*7370*/  FFMA R27, R41, R42, R27 ;  /* 0x0000002a291b7223 */ /* 0x000fe2000000001b */
[----:B------:R-:W-:Y:S01]  /*7380*/  SHF.L.U32 R40, R72, 0x10, RZ ;  /* 0x0000001048287819 */ /* 0x000fe200000006ff */
[----:B------:R-:W-:Y:S01]  /*7390*/  FMUL R24, R38, R28 ;  /* 0x0000001c26187220 */ /* 0x000fe20000400000 */
[----:B------:R-:W-:Y:S01]  /*73a0*/  LOP3.LUT R42, R72, 0xffff0000, RZ, 0xc0, !PT ;  /* 0xffff0000482a7812 */ /* 0x000fe200078ec0ff */
[C---:B------:R-:W-:Y:S01]  /*73b0*/  FMUL R25, R38.reuse, R29 ;  /* 0x0000001d26197220 */ /* 0x040fe20000400000 */
[----:B------:R-:W-:Y:S01]  /*73c0*/  SHF.L.U32 R43, R73, 0x10, RZ ;  /* 0x00000010492b7819 */ /* 0x000fe200000006ff */
[C---:B------:R-:W-:Y:S01]  /*73d0*/  FMUL R26, R38.reuse, R30 ;  /* 0x0000001e261a7220 */ /* 0x040fe20000400000 */
[C---:B------:R-:W-:Y:S01]  /*73e0*/  FFMA R24, R41.reuse, R40, R24 ;  /* 0x0000002829187223 */ /* 0x040fe20000000018 */
[----:B------:R-:W-:Y:S01]  /*73f0*/  FFMA R25, R41, R42, R25 ;  /* 0x0000002a29197223 */ /* 0x000fe20000000019 */
[----:B------:R-:W-:Y:S01]  /*7400*/  LOP3.LUT R40, R73, 0xffff0000, RZ, 0xc0, !PT ;  /* 0xffff000049287812 */ /* 0x000fe200078ec0ff */
[----:B------:R-:W-:Y:S01]  /*7410*/  FFMA R26, R41, R43, R26 ;  /* 0x0000002b291a7223 */ /* 0x000fe2000000001a */
[----:B------:R-:W-:Y:S01]  /*7420*/  FMUL R31, R38, R31 ;  /* 0x0000001f261f7220 */ /* 0x000fe20000400000 */
[----:B------:R-:W-:Y:S01]  /*7430*/  SHF.L.U32 R43, R74, 0x10, RZ ;  /* 0x000000104a2b7819 */ /* 0x000fe200000006ff */
[----:B------:R-:W-:Y:S01]  /*7440*/  FMUL R28, R38, R32 ;  /* 0x00000020261c7220 */ /* 0x000fe20000400000 */
[----:B------:R-:W-:Y:S01]  /*7450*/  LOP3.LUT R42, R74, 0xffff0000, RZ, 0xc0, !PT ;  /* 0xffff00004a2a7812 */ /* 0x000fe200078ec0ff */
[C---:B------:R-:W-:Y:S01]  /*7460*/  FMUL R29, R38.reuse, R33 ;  /* 0x00000021261d7220 */ /* 0x040fe20000400000 */
[----:B------:R-:W-:Y:S01]  /*7470*/  SHF.L.U32 R45, R75, 0x10, RZ ;  /* 0x000000104b2d7819 */ /* 0x000fe200000006ff */
[C---:B------:R-:W-:Y:S01]  /*7480*/  FMUL R30, R38.reuse, R34 ;  /* 0x00000022261e7220 */ /* 0x040fe20000400000 */
[----:B------:R-:W-:Y:S01]  /*7490*/  FFMA R31, R41, R40, R31 ;  /* 0x00000028291f7223 */ /* 0x000fe2000000001f */
[----:B------:R-:W-:Y:S01]  /*74a0*/  FMUL R35, R38, R35 ;  /* 0x0000002326237220 */ /* 0x000fe20000400000 */
[----:B------:R-:W-:Y:S01]  /*74b0*/  F2FP.BF16.F32.PACK_AB R101, R23, R18 ;  /* 0x000000121765723e */ /* 0x000fe200000010ff */
[----:B------:R-:W-:Y:S01]  /*74c0*/  FFMA R28, R41, R43, R28 ;  /* 0x0000002b291c7223 */ /* 0x000fe2000000001c */
[----:B------:R-:W-:Y:S01]  /*74d0*/  F2FP.BF16.F32.PACK_AB R102, R21, R20 ;  /* 0x000000141566723e */ /* 0x000fe200000010ff */
[----:B------:R-:W-:Y:S01]  /*74e0*/  FFMA R29, R41, R42, R29 ;  /* 0x0000002a291d7223 */ /* 0x000fe2000000001d */
[----:B------:R-:W-:Y:S01]  /*74f0*/  F2FP.BF16.F32.PACK_AB R103, R27, R22 ;  /* 0x000000161b67723e */ /* 0x000fe200000010ff */
[C---:B------:R-:W-:Y:S01]  /*7500*/  FFMA R30, R41.reuse, R45, R30 ;  /* 0x0000002d291e7223 */ /* 0x040fe2000000001e */
[----:B------:R-:W-:Y:S01]  /*7510*/  FFMA R35, R41, R44, R35 ;  /* 0x0000002c29237223 */ /* 0x000fe20000000023 */
[----:B------:R-:W-:Y:S02]  /*7520*/  F2FP.BF16.F32.PACK_AB R104, R25, R24 ;  /* 0x000000181968723e */ /* 0x000fe400000010ff */
[----:B------:R1:W-:Y:S01]  /*7530*/  STS.128 [R91+0x20], R100 ;  /* 0x000020645b007388 */ /* 0x0003e20000000c00 */
[----:B------:R-:W-:Y:S02]  /*7540*/  F2FP.BF16.F32.PACK_AB R105, R31, R26 ;  /* 0x0000001a1f69723e */ /* 0x000fe400000010ff */
[----:B------:R-:W-:Y:S02]  /*7550*/  F2FP.BF16.F32.PACK_AB R106, R29, R28 ;  /* 0x0000001c1d6a723e */ /* 0x000fe400000010ff */
[----:B------:R-:W-:Y:S05]  /*7560*/  F2FP.BF16.F32.PACK_AB R107, R35, R30 ;  /* 0x0000001e236b723e */ /* 0x000fea00000010ff */
[----:B------:R1:W-:Y:S01]  /*7570*/  STS.128 [R87+0x30], R104 ;  /* 0x0000306857007388 */ /* 0x0003e20000000c00 */
[----:B------:R-:W-:Y:S01]  /*7580*/  @!PT LDS RZ, [RZ] ;  /* 0x00000000fffff984 */ /* 0x000fe20000000800 */
[----:B------:R-:W-:Y:S01]  /*7590*/  @!PT LDS RZ, [RZ] ;  /* 0x00000000fffff984 */ /* 0x000fe20000000800 */
[----:B------:R-:W-:Y:S01]  /*75a0*/  @!PT LDS RZ, [RZ] ;  /* 0x00000000fffff984 */ /* 0x000fe20000000800 */
[----:B------:R-:W-:Y:S01]  /*75b0*/  @!PT LDS RZ, [RZ] ;  /* 0x00000000fffff984 */ /* 0x000fe20000000800 */
[----:B------:R3:W-:Y:S07]  /*75c0*/  MEMBAR.ALL.CTA ;  /* 0x0000000000007992 */ /* 0x0007ee0000008000 */
[----:B---3--:R-:W3:Y:S02]  /*75d0*/  FENCE.VIEW.ASYNC.S ;  /* 0x00000000000073c6 */ /* 0x008ee40000000000 */
[----:B---3--:R-:W-:Y:S06]  /*75e0*/  BAR.SYNC.DEFER_BLOCKING 0x1, 0x80 ;  /* 0x0042000000007b1d */ /* 0x008fec0000010000 */
[----:B------:R-:W-:Y:S05]  /*75f0*/  @P0 BRA `(.L_x_119) ;  /* 0x00000000003c0947 */ /* 0x000fea0003800000 */
[----:B------:R-:W3:Y:S01]  /*7600*/  LDCU.64 UR6, c[0x0][0x348] ;  /* 0x00006900ff0677ac */ /* 0x000ee20008000a00 */
[----:B------:R-:W-:Y:S01]  /*7610*/  UIADD3 UR4, UPT, UPT, UR43, 0x200, URZ ;  /* 0x000002002b047890 */ /* 0x000fe2000fffe0ff */
[----:B------:R-:W-:Y:S01]  /*7620*/  UMOV UR51, UR36 ;  /* 0x0000002400337c82 */ /* 0x000fe20008000000 */
[----:B------:R-:W-:Y:S02]  /*7630*/  UIADD3 UR9, UPT, UPT, UR49, 0x80, URZ ;  /* 0x0000008031097890 */ /* 0x000fe4000fffe0ff */
[----:B------:R-:W-:Y:S02]  /*7640*/  UIADD3 UR8, UPT, UPT, UR43, 0x1200, URZ ;  /* 0x000012002b087890 */ /* 0x000fe4000fffe0ff */
[----:B------:R-:W-:Y:S01]  /*7650*/  MOV R84, UR4 ;  /* 0x0000000400547c02 */ /* 0x000fe20008000f00 */
[----:B------:R-:W-:Y:S01]  /*7660*/  UMOV UR10, UR50 ;  /* 0x00000032000a7c82 */ /* 0x000fe20008000000 */
[----:B------:R-:W-:Y:S02]  /*7670*/  UMOV UR11, UR36 ;  /* 0x00000024000b7c82 */ /* 0x000fe40008000000 */
[----:B------:R-:W-:Y:S01]  /*7680*/  R2UR UR48, R84 ;  /* 0x00000000543072ca */ /* 0x000fe200000e0000 */
[----:B---3--:R-:W-:Y:S04]  /*7690*/  UIADD3 UR4, UP0, UPT, UR6, 0x680, URZ ;  /* 0x0000068006047890 */ /* 0x008fe8000ff1e0ff */
[----:B------:R-:W-:Y:S09]  /*76a0*/  UIADD3.X UR5, UPT, UPT, URZ, UR7, URZ, UP0, !UPT ;  /* 0x00000007ff057290 */ /* 0x000ff200087fe4ff */
[----:B------:R3:W-:Y:S01]  /*76b0*/  UTMASTG.3D [UR48], [UR4] ;  /* 0x00000030040073b5 */ /* 0x0007e20008010000 */
[----:B------:R3:W-:Y:S01]  /*76c0*/  UTMASTG.3D [UR8], [UR4] ;  /* 0x00000008040073b5 */ /* 0x0007e20008010000 */
[----:B------:R0:W-:Y:S01]  /*76d0*/  UTMACMDFLUSH ;  /* 0x00000000000079b7 */ /* 0x0001e20000000000 */
[----:B---3--:R-:W-:Y:S04]  /*76e0*/  DEPBAR.LE SB0, 0x1 ;  /* 0x000080400000791a */ /* 0x008fe80000000000 */
.L_x_119:
[----:B------:R-:W-:Y:S05]  /*76f0*/  BSYNC.RECONVERGENT B0 ;  /* 0x0000000000007941 */ /* 0x000fea0003800200 */
.L_x_118:
[----:B------:R-:W-:Y:S01]  /*7700*/  BAR.SYNC.DEFER_BLOCKING 0x1, 0x80 ;  /* 0x0042000000007b1d */ /* 0x000fe20000010000 */
[----:B------:R-:W-:Y:S01]  /*7710*/  ISETP.NE.AND P1, PT, R98, RZ, PT ;  /* 0x000000ff6200720c */ /* 0x000fe20003f25270 */
[----:B------:R-:W-:Y:S01]  /*7720*/  UISETP.NE.AND UP0, UPT, UR52, URZ, UPT ;  /* 0x000000ff3400728c */ /* 0x000fe2000bf05270 */
[----:B------:R-:W-:Y:S11]  /*7730*/  LEA R3, R46, UR43, 0x3 ;  /* 0x0000002b2e037c11 */ /* 0x000ff6000f8e18ff */
[----:B------:R-:W-:Y:S01]  /*7740*/  @P1 SHF.L.U32 R2, R90, 0x1f, RZ ;  /* 0x0000001f5a021819 */ /* 0x000fe200000006ff */
[----:B------:R-:W-:Y:S06]  /*7750*/  BRA.U !UP0, `(.L_x_120) ;  /* 0x0000000108247547 */ /* 0x000fec000b800000 */
[----:B------:R-:W-:Y:S01]  /*7760*/  IMAD.U32 R5, RZ, RZ, UR46 ;  /* 0x0000002eff057e24 */ /* 0x000fe2000f8e00ff */
[----:B------:R-:W-:Y:S01]  /*7770*/  MOV R0, UR47 ;  /* 0x0000002f00007c02 */ /* 0x000fe20008000f00 */
[----:B------:R-:W-:Y:S03]  /*7780*/  UIADD3 UR4, UPT, UPT, UR46, 0x1, URZ ;  /* 0x000000012e047890 */ /* 0x000fe6000fffe0ff */
[----:B------:R-:W-:Y:S01]  /*7790*/  @P1 LEA R5, R5, UR43, 0x3 ;  /* 0x0000002b05051c11 */ /* 0x000fe2000f8e18ff */
[----:B------:R-:W-:Y:S04]  /*77a0*/  UISETP.NE.AND UP0, UPT, UR4, 0x4, UPT ;  /* 0x000000040400788c */ /* 0x000fe8000bf05270 */
[----:B------:R-:W-:Y:S01]  /*77b0*/  @P1 VIADD R5, R5, 0x60 ;  /* 0x0000006005051836 */ /* 0x000fe20000000000 */
[----:B------:R-:W-:Y:S04]  /*77c0*/  USEL UR46, UR4, URZ, UP0 ;  /* 0x000000ff042e7287 */ /* 0x000fe80008000000 */
[----:B------:R-:W-:Y:S04]  /*77d0*/  @P1 PRMT R0, R0, 0x654, R5 ;  /* 0x0000065400001816 */ /* 0x000fe80000000005 */
[----:B------:R3:W-:Y:S04]  /*77e0*/  @P1 SYNCS.ARRIVE.TRANS64.RED.A1T0 RZ, [R0+URZ], RZ ;  /* 0x000000ff00ff19a7 */ /* 0x0007e800081004ff */
.L_x_120:
[----:B------:R-:W4:Y:S01]  /*77f0*/  @P1 SYNCS.PHASECHK.TRANS64.TRYWAIT P0, [R3+URZ+0x40], R2 ;  /* 0x00004002030015a7 */ /* 0x000f2200080011ff */
[----:B------:R-:W-:Y:S01]  /*7800*/  BSSY B1, `(.L_x_121) ;  /* 0x0000016000017945 */ /* 0x000fe20003800000 */
[----:B----4-:R-:W-:Y:S03]  /*7810*/  @P1 SEL R47, RZ, 0x1, !P0 ;  /* 0x00000001ff2f1807 */ /* 0x010fe60004000000 */
[----:B------:R-:W-:Y:S05]  /*7820*/  @!P1 BRA `(.L_x_122) ;  /* 0x00000000004c9947 */ /* 0x000fea0003800000 */
[----:B------:R-:W-:Y:S01]  /*7830*/  ISETP.NE.AND P0, PT, R47, RZ, PT ;  /* 0x000000ff2f00720c */ /* 0x000fe20003f05270 */
[----:B------:R-:W-:Y:S01]  /*7840*/  BSSY B0, `(.L_x_123) ;  /* 0x000000b000007945 */ /* 0x000fe20003800000 */
[----:B------:R-:W-:Y:S11]  /*7850*/  ISETP.NE.AND P1, PT, R60, RZ, PT ;  /* 0x000000ff3c00720c */ /* 0x000ff60003f25270 */
[----:B------:R-:W-:Y:S02]  /*7860*/  @!UPT UIADD3 URZ, UPT, UPT, URZ, URZ, URZ ;  /* 0x000000fffffff290 */ /* 0x000fe4000fffe0ff */
[C---:B------:R-:W-:Y:S01]  /*7870*/  @P1 IMAD R6, R46.reuse, 0x2000, R93 ;  /* 0x000020002e061824 */ /* 0x040fe200078e025d */
[C---:B------:R-:W-:Y:S01]  /*7880*/  @P1 LEA R4, R46.reuse, R91, 0xd ;  /* 0x0000005b2e041211 */ /* 0x040fe200078e68ff */
[C---:B------:R-:W-:Y:S02]  /*7890*/  @P1 IMAD R5, R46.reuse, 0x2000, R92 ;  /* 0x000020002e051824 */ /* 0x040fe400078e025c */
[----:B------:R-:W-:Y:S01]  /*78a0*/  @P1 IMAD R2, R46, 0x2000, R87 ;  /* 0x000020002e021824 */ /* 0x000fe200078e0257 */
[----:B------:R-:W-:Y:S06]  /*78b0*/  @P0 BRA `(.L_x_124) ;  /* 0x00000000000c0947 */ /* 0x000fec0003800000 */
[----:B---3--:R-:W-:Y:S04]  /*78c0*/  SHF.L.U32 R0, R90, 0x1f, RZ ;  /* 0x0000001f5a007819 */ /* 0x008fe800000006ff */
[----:B------:R-:W3:Y:S02]  /*78d0*/  SYNCS.PHASECHK.TRANS64.TRYWAIT P0, [R3+URZ+0x40], R0 ;  /* 0x00004000030075a7 */ /* 0x000ee400080011ff */
[----:B---3--:R-:W-:Y:S05]  /*78e0*/  @!P0 BRA `(.L_x_125) ;  /* 0x0000003400048947 */ /* 0x008fea0003800000 */
.L_x_124:
[----:B------:R-:W-:Y:S05]  /*78f0*/  BSYNC B0 ;  /* 0x0000000000007941 */ /* 0x000fea0003800000 */
.L_x_123:
[----:B------:R-:W-:Y:S02]  /*7900*/  ISETP.NE.AND P0, PT, R60, RZ, PT ;  /* 0x000000ff3c00720c */ /* 0x000fe40003f05270 */
[----:B------:R-:W-:Y:S11]  /*7910*/  IADD3 R46, PT, PT, R46, 0x1, RZ ;  /* 0x000000012e2e7810 */ /* 0x000ff60007ffe0ff */
[----:B------:R4:W1:Y:S04]  /*7920*/  @P0 LDS.128 R48, [R6] ;  /* 0x0000000006300984 */ /* 0x0008680000000c00 */
[----:B------:R4:W1:Y:S04]  /*7930*/  @P0 LDS.128 R56, [R5+0x10] ;  /* 0x0000100005380984 */ /* 0x0008680000000c00 */
[----:B------:R4:W1:Y:S04]  /*7940*/  @P0 LDS.128 R64, [R4+0x20] ;  /* 0x0000200004400984 */ /* 0x0008680000000c00 */
[----:B------:R4:W1:Y:S02]  /*7950*/  @P0 LDS.128 R72, [R2+0x30] ;  /* 0x0000300002480984 */ /* 0x0008640000000c00 */
.L_x_122:
[----:B------:R-:W-:Y:S05]  /*7960*/  BSYNC B1 ;  /* 0x0000000000017941 */ /* 0x000fea0003800000 */
.L_x_121:
[----:B---3--:R-:W-:Y:S05]  /*7970*/  VIADD R0, R39, 0x20 ;  /* 0x0000002027007836 */ /* 0x008fea0000000000 */
[----:B------:R-:W-:Y:S04]  /*7980*/  SHF.R.U32.HI R0, RZ, 0x15, R0 ;  /* 0x00000015ff007819 */ /* 0x000fe80000011600 */
[----:B------:R-:W-:Y:S11]  /*7990*/  LOP3.LUT P0, RZ, R0, 0x3, R81, 0x48, !PT ;  /* 0x0000000300ff7812 */ /* 0x000ff60007804851 */
[----:B------:R-:W-:Y:S02]  /*79a0*/  @!UPT UIADD3 URZ, UPT, UPT, URZ, URZ, URZ ;  /* 0x000000fffffff290 */ /* 0x000fe4000fffe0ff */
[----:B------:R-:W-:Y:S05]  /*79b0*/  @!P0 BRA `(.L_x_126) ;  /* 0x0000000000408947 */ /* 0x000fea0003800000 */
[----:B------:R-:W3:Y:S01]  /*79c0*/  LDCU.64 UR8, c[0x4][0x70] ;  /* 0x01000e00ff0877ac */ /* 0x000ee20008000a00 */
[----:B------:R-:W-:Y:S01]  /*79d0*/  MOV R3, 0x0 ;  /* 0x0000000000037802 */ /* 0x000fe20000000f00 */
[----:B------:R-:W-:Y:S02]  /*79e0*/  HFMA2 R12, -RZ, RZ, 0, 5.9604644775390625e-08 ;  /* 0x00000001ff0c7431 */ /* 0x000fe400000001ff */
[----:B------:R-:W-:Y:S02]  /*79f0*/  IMAD.MOV.U32 R8, RZ, RZ, 0x192 ;  /* 0x00000192ff087424 */ /* 0x000fe400078e00ff */
[----:B------:R-:W-:Y:S01]  /*7a00*/  IMAD.MOV.U32 R13, RZ, RZ, RZ ;  /* 0x000000ffff0d7224 */ /* 0x000fe200078e00ff */
[----:B------:R-:W5:Y:S01]  /*7a10*/  LDCU.64 UR6, c[0x4][0x78] ;  /* 0x01000f00ff0677ac */ /* 0x000f620008000a00 */
[----:B----4-:R-:W4:Y:S01]  /*7a20*/  LDC.64 R2, c[0x4][R3] ;  /* 0x0100000003027b82 */ /* 0x010f220000000a00 */
[----:B------:R-:W2:Y:S01]  /*7a30*/  LDCU.64 UR4, c[0x4][0x10] ;  /* 0x01000200ff0477ac */ /* 0x000ea20008000a00 */
[----:B---3--:R-:W-:Y:S01]  /*7a40*/  MOV R5, UR9 ;  /* 0x0000000900057c02 */ /* 0x008fe20008000f00 */
[----:B------:R-:W-:Y:S01]  /*7a50*/  IMAD.U32 R4, RZ, RZ, UR8 ;  /* 0x00000008ff047e24 */ /* 0x000fe2000f8e00ff */
[----:B-----5:R-:W-:Y:S01]  /*7a60*/  MOV R7, UR7 ;  /* 0x0000000700077c02 */ /* 0x020fe20008000f00 */
[----:B------:R-:W-:Y:S01]  /*7a70*/  IMAD.U32 R6, RZ, RZ, UR6 ;  /* 0x00000006ff067e24 */ /* 0x000fe2000f8e00ff */
[----:B--2---:R-:W-:Y:S01]  /*7a80*/  MOV R11, UR5 ;  /* 0x00000005000b7c02 */ /* 0x004fe20008000f00 */
[----:B------:R-:W-:Y:S02]  /*7a90*/  IMAD.U32 R10, RZ, RZ, UR4 ;  /* 0x00000004ff0a7e24 */ /* 0x000fe4000f8e00ff */
[----:B------:R-:W-:Y:S07]  /*7aa0*/  LEPC R20, `(.L_x_126) ;  /* 0x000000001014794e */ /* 0x000fee0000000000 */
[----:B-1--4-:R-:W-:Y:S05]  /*7ab0*/  CALL.ABS.NOINC R2 ;  /* 0x0000000002007343 */ /* 0x012fea0003c00000 */
.L_x_126:
[C---:B-1----:R-:W-:Y:S01]  /*7ac0*/  SHF.L.U32 R40, R48.reuse, 0x10, RZ ;  /* 0x0000001030287819 */ /* 0x042fe200000006ff */
[----:B------:R-:W-:Y:S05]  /*7ad0*/  WARPSYNC.ALL ;  /* 0x0000000000007948 */ /* 0x000fea0003800000 */
[----:B------:R-:W-:Y:S01]  /*7ae0*/  R2UR UR4, R39 ;  /* 0x00000000270472ca */ /* 0x000fe200000e0000 */
[----:B------:R-:W-:Y:S01]  /*7af0*/  BSSY.RECONVERGENT B0, `(.L_x_127) ;  /* 0x0000095000007945 */ /* 0x000fe20003800200 */
[----:B------:R-:W-:Y:S02]  /*7b00*/  LOP3.LUT R43, R48, 0xffff0000, RZ, 0xc0, !PT ;  /* 0xffff0000302b7812 */ /* 0x000fe400078ec0ff */
[----:B------:R-:W-:Y:S02]  /*7b10*/  LOP3.LUT R42, R49, 0xffff0000, RZ, 0xc0, !PT ;  /* 0xffff0000312a7812 */ /* 0x000fe400078ec0ff */
[----:B------:R-:W-:Y:S02]  /*7b20*/  SHF.L.U32 R45, R51, 0x10, RZ ;  /* 0x00000010332d7819 */ /* 0x000fe400000006ff */
[----:B------:R-:W-:Y:S02]  /*7b30*/  ISETP.NE.AND P6, PT, R98, RZ, PT ;  /* 0x000000ff6200720c */ /* 0x000fe40003fc5270 */
[----:B------:R-:W-:Y:S02]  /*7b40*/  MOV R52, UR46 ;  /* 0x0000002e00347c02 */ /* 0x000fe40008000f00 */
[----:B------:R-:W-:Y:S01]  /*7b50*/  MOV R61, UR47 ;  /* 0x0000002f003d7c02 */ /* 0x000fe20008000f00 */
[----:B----4-:R-:W1:Y:S01]  /*7b60*/  LDTM.x32 R4, tmem[UR4+0x20] ;  /* 0x00002004000479ee */ /* 0x010e6200082c0000 */
[----:B------:R-:W-:Y:S02]  /*7b70*/  LOP3.LUT R44, R75, 0xffff0000, RZ, 0xc0, !PT ;  /* 0xffff00004b2c7812 */ /* 0x000fe400078ec0ff */
[----:B------:R-:W-:Y:S02]  /*7b80*/  ISETP.NE.AND P0, PT, R95, RZ, PT ;  /* 0x000000ff5f00720c */ /* 0x000fe40003f05270 */
[----:B------:R-:W-:Y:S03]  /*7b90*/  LEA R62, R46, UR43, 0x3 ;  /* 0x0000002b2e3e7c11 */ /* 0x000fe6000f8e18ff */
[----:B------:R-:W-:Y:S02]  /*7ba0*/  @P6 LEA R52, R52, UR43, 0x3 ;  /* 0x0000002b34346c11 */ /* 0x000fe4000f8e18ff */
[----:B------:R-:W-:Y:S02]  /*7bb0*/  @P6 SHF.L.U32 R63, R90, 0x1f, RZ ;  /* 0x0000001f5a3f6819 */ /* 0x000fe400000006ff */
[----:B------:R-:W-:Y:S04]  /*7bc0*/  @P6 IADD3 R52, PT, PT, R52, 0x60, RZ ;  /* 0x0000006034346810 */ /* 0x000fe80007ffe0ff */
[----:B------:R-:W-:Y:S01]  /*7bd0*/  @P6 PRMT R61, R61, 0x654, R52 ;  /* 0x000006543d3d6816 */ /* 0x000fe20000000034 */
[C---:B-1----:R-:W-:Y:S01]  /*7be0*/  FMUL R0, R38.reuse, R4 ;  /* 0x0000000426007220 */ /* 0x042fe20000400000 */
[C---:B------:R-:W-:Y:S01]  /*7bf0*/  FMUL R2, R38.reuse, R5 ;  /* 0x0000000526027220 */ /* 0x040fe20000400000 */
[C---:B------:R-:W-:Y:S01]  /*7c00*/  FMUL R3, R38.reuse, R6 ;  /* 0x0000000626037220 */ /* 0x040fe20000400000 */
[----:B------:R-:W-:Y:S01]  /*7c10*/  FMUL R7, R38, R7 ;  /* 0x0000000726077220 */ /* 0x000fe20000400000 */
[----:B------:R-:W-:Y:S01]  /*7c20*/  FFMA R0, R41, R40, R0 ;  /* 0x0000002829007223 */ /* 0x000fe20000000000 */
[----:B------:R-:W-:Y:S01]  /*7c30*/  SHF.L.U32 R40, R49, 0x10, RZ ;  /* 0x0000001031287819 */ /* 0x000fe200000006ff */
[C---:B------:R-:W-:Y:S01]  /*7c40*/  FFMA R2, R41.reuse, R43, R2 ;  /* 0x0000002b29027223 */ /* 0x040fe20000000002 */
[----:B------:R-:W-:Y:S01]  /*7c50*/  SHF.L.U32 R43, R50, 0x10, RZ ;  /* 0x00000010322b7819 */ /* 0x000fe200000006ff */
[C---:B------:R-:W-:Y:S01]  /*7c60*/  FMUL R4, R38.reuse, R8 ;  /* 0x0000000826047220 */ /* 0x040fe20000400000 */
[----:B------:R-:W-:Y:S01]  /*7c70*/  FMUL R5, R38, R9 ;  /* 0x0000000926057220 */ /* 0x000fe20000400000 */
[C---:B------:R-:W-:Y:S01]  /*7c80*/  FFMA R3, R41.reuse, R40, R3 ;  /* 0x0000002829037223 */ /* 0x040fe20000000003 */
[----:B------:R-:W-:Y:S01]  /*7c90*/  LOP3.LUT R40, R50, 0xffff0000, RZ, 0xc0, !PT ;  /* 0xffff000032287812 */ /* 0x000fe200078ec0ff */
[----:B------:R-:W-:Y:S01]  /*7ca0*/  FFMA R7, R41, R42, R7 ;  /* 0x0000002a29077223 */ /* 0x000fe20000000007 */
[----:B------:R-:W-:Y:S01]  /*7cb0*/  LOP3.LUT R42, R51, 0xffff0000, RZ, 0xc0, !PT ;  /* 0xffff0000332a7812 */ /* 0x000fe200078ec0ff */
[----:B------:R-:W-:Y:S01]  /*7cc0*/  FMUL R6, R38, R10 ;  /* 0x0000000a26067220 */ /* 0x000fe20000400000 */
[----:B------:R-:W-:Y:S01]  /*7cd0*/  F2FP.BF16.F32.PACK_AB R52, R2, R0 ;  /* 0x000000000234723e */ /* 0x000fe200000010ff */
[----:B------:R-:W-:Y:S01]  /*7ce0*/  FMUL R11, R38, R11 ;  /* 0x0000000b260b7220 */ /* 0x000fe20000400000 */
[----:B------:R-:W-:Y:S01]  /*7cf0*/  F2FP.BF16.F32.PACK_AB R53, R7, R3 ;  /* 0x000000030735723e */ /* 0x000fe200000010ff */
        /* <DEDUP_REMOVED lines=20> */
[C---:B------:R-:W-:Y:S01]  /*7e40*/  FMUL R12, R38.reuse, R16 ;  /* 0x00000010260c7220 */ /* 0x040fe20000400000 */
        /* <DEDUP_REMOVED lines=13> */
[----:B------:R1:W-:Y:S01]  /*7f20*/  STS.128 [R93+0x2000], R52 ;  /* 0x002000345d007388 */ /* 0x0003e20000000c00 */
[----:B------:R-:W-:Y:S01]  /*7f30*/  F2FP.BF16.F32.PACK_AB R70, R13, R12 ;  /* 0x0000000c0d46723e */ /* 0x000fe200000010ff */
[----:B------:R-:W-:Y:S01]  /*7f40*/  FFMA R19, R41, R40, R19 ;  /* 0x0000002829137223 */ /* 0x000fe20000000013 */
[----:B------:R-:W-:Y:S01]  /*7f50*/  LOP3.LUT R40, R64, 0xffff0000, RZ, 0xc0, !PT ;  /* 0xffff000040287812 */ /* 0x000fe200078ec0ff */
[C---:B------:R-:W-:Y:S01]  /*7f60*/  FMUL R16, R38.reuse, R20 ;  /* 0x0000001426107220 */ /* 0x040fe20000400000 */
[C---:B------:R-:W-:Y:S01]  /*7f70*/  FMUL R17, R38.reuse, R21 ;  /* 0x0000001526117220 */ /* 0x040fe20000400000 */
[C---:B------:R-:W-:Y:S01]  /*7f80*/  FMUL R18, R38.reuse, R22 ;  /* 0x0000001626127220 */ /* 0x040fe20000400000 */
[----:B------:R-:W-:Y:S01]  /*7f90*/  F2FP.BF16.F32.PACK_AB R71, R19, R14 ;  /* 0x0000000e1347723e */ /* 0x000fe200000010ff */
[----:B------:R-:W-:Y:S01]  /*7fa0*/  FMUL R23, R38, R23 ;  /* 0x0000001726177220 */ /* 0x000fe20000400000 */
[----:B------:R-:W-:Y:S01]  /*7fb0*/  FFMA R16, R41, R43, R16 ;  /* 0x0000002b29107223 */ /* 0x000fe20000000010 */
[----:B------:R-:W-:Y:S01]  /*7fc0*/  SHF.L.U32 R43, R67, 0x10, RZ ;  /* 0x00000010432b7819 */ /* 0x000fe200000006ff */
[C---:B------:R-:W-:Y:S01]  /*7fd0*/  FFMA R17, R41.reuse, R40, R17 ;  /* 0x0000002829117223 */ /* 0x040fe20000000011 */
[----:B------:R1:W-:Y:S01]  /*7fe0*/  STS.128 [R92+0x2010], R68 ;  /* 0x002010445c007388 */ /* 0x0003e20000000c00 */
        /* <DEDUP_REMOVED lines=8> */
[C---:B------:R-:W-:Y:S01]  /*8070*/  FMUL R22, R38.reuse, R26 ;  /* 0x0000001a26167220 */ /* 0x040fe20000400000 */
[----:B------:R-:W-:Y:S01]  /*8080*/  FFMA R20, R41, R40, R20 ;  /* 0x0000002829147223 */ /* 0x000fe20000000014 */
[----:B------:R-:W-:Y:S01]  /*8090*/  LOP3.LUT R40, R67, 0xffff0000, RZ, 0xc0, !PT ;  /* 0xffff000043287812 */ /* 0x000fe200078ec0ff */
[C---:B------:R-:W-:Y:S01]  /*80a0*/  FFMA R21, R41.reuse, R42, R21 ;  /* 0x0000002a29157223 */ /* 0x040fe20000000015 */
[C---:B------:R-:W-:Y:S01]  /*80b0*/  FFMA R22, R41.reuse, R43, R22 ;  /* 0x0000002b29167223 */ /* 0x040fe20000000016 */
[----:B------:R-:W-:Y:S01]  /*80c0*/  FMUL R27, R38, R27 ;  /* 0x0000001b261b7220 */ /* 0x000fe20000400000 */
[----:B------:R-:W-:Y:S01]  /*80d0*/  SHF.L.U32 R43, R72, 0x10, RZ ;  /* 0x00000010482b7819 */ /* 0x000fe200000006ff */
[----:B------:R-:W-:Y:S01]  /*80e0*/  FMUL R24, R38, R28 ;  /* 0x0000001c26187220 */ /* 0x000fe20000400000 */
[----:B------:R-:W-:Y:S01]  /*80f0*/  LOP3.LUT R42, R72, 0xffff0000, RZ, 0xc0, !PT ;  /* 0xffff0000482a7812 */ /* 0x000fe200078ec0ff */
[C---:B------:R-:W-:Y:S01]  /*8100*/  FMUL R25, R38.reuse, R29 ;  /* 0x0000001d26197220 */ /* 0x040fe20000400000 */
[C---:B------:R-:W-:Y:S01]  /*8110*/  FMUL R26, R38.reuse, R30 ;  /* 0x0000001e261a7220 */ /* 0x040fe20000400000 */
[C---:B------:R-:W-:Y:S01]  /*8120*/  FFMA R27, R41.reuse, R40, R27 ;  /* 0x00000028291b7223 */ /* 0x040fe2000000001b */
[----:B------:R-:W-:Y:S01]  /*8130*/  FFMA R24, R41, R43, R24 ;  /* 0x0000002b29187223 */ /* 0x000fe20000000018 */
[----:B------:R-:W-:Y:S01]  /*8140*/  LOP3.LUT R40, R73, 0xffff0000, RZ, 0xc0, !PT ;  /* 0xffff000049287812 */ /* 0x000fe200078ec0ff */
[C---:B------:R-:W-:Y:S01]  /*8150*/  FFMA R25, R41.reuse, R42, R25 ;  /* 0x0000002a29197223 */ /* 0x040fe20000000019 */
[----:B------:R-:W-:Y:S01]  /*8160*/  FMUL R31, R38, R31 ;  /* 0x0000001f261f7220 */ /* 0x000fe20000400000 */
[----:B------:R-:W-:Y:S01]  /*8170*/  SHF.L.U32 R43, R74, 0x10, RZ ;  /* 0x000000104a2b7819 */ /* 0x000fe200000006ff */
[----:B------:R-:W-:Y:S01]  /*8180*/  FFMA R26, R41, R45, R26 ;  /* 0x0000002d291a7223 */ /* 0x000fe2000000001a */
        /* <DEDUP_REMOVED lines=29> */
[----:B------:R-:W-:Y:S02]  /*8360*/  UIADD3 UR13, UPT, UPT, UR49, 0x20, URZ ;  /* 0x00000020310d7890 */ /* 0x000fe4000fffe0ff */
[----:B------:R-:W-:Y:S01]  /*8370*/  UIADD3 UR12, UPT, UPT, UR43, 0x2200, URZ ;  /* 0x000022002b0c7890 */ /* 0x000fe2000fffe0ff */
[----:B------:R-:W-:Y:S01]  /*8380*/  UMOV UR14, UR50 ;  /* 0x00000032000e7c82 */ /* 0x000fe20008000000 */
[----:B------:R-:W-:Y:S01]  /*8390*/  UMOV UR15, UR36 ;  /* 0x00000024000f7c82 */ /* 0x000fe20008000000 */
[----:B------:R-:W-:Y:S02]  /*83a0*/  UIADD3 UR9, UPT, UPT, UR49, 0xa0, URZ ;  /* 0x000000a031097890 */ /* 0x000fe4000fffe0ff */
[----:B------:R-:W-:Y:S01]  /*83b0*/  UIADD3 UR8, UPT, UPT, UR43, 0x3200, URZ ;  /* 0x000032002b087890 */ /* 0x000fe2000fffe0ff */
[----:B------:R-:W-:Y:S01]  /*83c0*/  UMOV UR10, UR50 ;  /* 0x00000032000a7c82 */ /* 0x000fe20008000000 */
[----:B------:R-:W-:Y:S01]  /*83d0*/  UMOV UR11, UR36 ;  /* 0x00000024000b7c82 */ /* 0x000fe20008000000 */
[----:B---3--:R-:W-:Y:S04]  /*83e0*/  UIADD3 UR4, UP0, UPT, UR6, 0x680, URZ ;  /* 0x0000068006047890 */ /* 0x008fe8000ff1e0ff */
[----:B------:R-:W-:Y:S09]  /*83f0*/  UIADD3.X UR5, UPT, UPT, URZ, UR7, URZ, UP0, !UPT ;  /* 0x00000007ff057290 */ /* 0x000ff200087fe4ff */
[----:B------:R3:W-:Y:S01]  /*8400*/  UTMASTG.3D [UR12], [UR4] ;  /* 0x0000000c040073b5 */ /* 0x0007e20008010000 */
[----:B------:R3:W-:Y:S01]  /*8410*/  UTMASTG.3D [UR8], [UR4] ;  /* 0x00000008040073b5 */ /* 0x0007e20008010000 */
[----:B------:R0:W-:Y:S01]  /*8420*/  UTMACMDFLUSH ;  /* 0x00000000000079b7 */ /* 0x0001e20000000000 */
[----:B---3--:R-:W-:Y:S04]  /*8430*/  DEPBAR.LE SB0, 0x1 ;  /* 0x000080400000791a */ /* 0x008fe80000000000 */
.L_x_128:
[----:B------:R-:W-:Y:S05]  /*8440*/  BSYNC.RECONVERGENT B0 ;  /* 0x0000000000007941 */ /* 0x000fea0003800200 */
.L_x_127:
[----:B------:R-:W-:Y:S01]  /*8450*/  BAR.SYNC.DEFER_BLOCKING 0x1, 0x80 ;  /* 0x0042000000007b1d */ /* 0x000fe20000010000 */
[----:B------:R-:W-:Y:S04]  /*8460*/  UIADD3 UR4, UPT, UPT, UR46, 0x1, URZ ;  /* 0x000000012e047890 */ /* 0x000fe8000fffe0ff */
[----:B------:R-:W-:Y:S04]  /*8470*/  UISETP.NE.AND UP0, UPT, UR4, 0x4, UPT ;  /* 0x000000040400788c */ /* 0x000fe8000bf05270 */
[----:B------:R-:W-:Y:S01]  /*8480*/  USEL UR44, UR4, URZ, UP0 ;  /* 0x000000ff042c7287 */ /* 0x000fe20008000000 */
[----:B------:R3:W-:Y:S01]  /*8490*/  @P6 SYNCS.ARRIVE.TRANS64.RED.A1T0 RZ, [R61+URZ], RZ ;  /* 0x000000ff3dff69a7 */ /* 0x0007e200081004ff */
[----:B------:R-:W-:Y:S01]  /*84a0*/  BSSY B1, `(.L_x_129) ;  /* 0x0000017000017945 */ /* 0x000fe20003800000 */
[----:B------:R-:W4:Y:S02]  /*84b0*/  @P6 SYNCS.PHASECHK.TRANS64.TRYWAIT P0, [R62+URZ+0x40], R63 ;  /* 0x0000403f3e0065a7 */ /* 0x000f2400080011ff */
[----:B----4-:R-:W-:Y:S01]  /*84c0*/  @P6 SEL R47, RZ, 0x1, !P0 ;  /* 0x00000001ff2f6807 */ /* 0x010fe20004000000 */
[----:B---3--:R-:W-:Y:S06]  /*84d0*/  @!P6 BRA `(.L_x_130) ;  /* 0x00000000004ce947 */ /* 0x008fec0003800000 */
        /* <DEDUP_REMOVED lines=9> */
[----:B------:R-:W-:Y:S04]  /*8570*/  SHF.L.U32 R5, R90, 0x1f, RZ ;  /* 0x0000001f5a057819 */ /* 0x000fe800000006ff */
[----:B------:R-:W3:Y:S02]  /*8580*/  SYNCS.PHASECHK.TRANS64.TRYWAIT P0, [R62+URZ+0x40], R5 ;  /* 0x000040053e0075a7 */ /* 0x000ee400080011ff */
[----:B---3--:R-:W-:Y:S05]  /*8590*/  @!P0 BRA `(.L_x_133) ;  /* 0x0000002400ec8947 */ /* 0x008fea0003800000 */
.L_x_132:
[----:B------:R-:W-:Y:S05]  /*85a0*/  BSYNC B0 ;  /* 0x0000000000007941 */ /* 0x000fea0003800000 */
.L_x_131:
[----:B------:R-:W-:Y:S02]  /*85b0*/  ISETP.NE.AND P0, PT, R60, RZ, PT ;  /* 0x000000ff3c00720c */ /* 0x000fe40003f05270 */
[----:B------:R-:W-:Y:S11]  /*85c0*/  IADD3 R46, PT, PT, R46, 0x1, RZ ;  /* 0x000000012e2e7810 */ /* 0x000ff60007ffe0ff */
[----:B------:R4:W1:Y:S04]  /*85d0*/  @P0 LDS.128 R48, [R4] ;  /* 0x0000000004300984 */ /* 0x0008680000000c00 */
[----:B------:R4:W1:Y:S04]  /*85e0*/  @P0 LDS.128 R56, [R3+0x10] ;  /* 0x0000100003380984 */ /* 0x0008680000000c00 */
[----:B------:R4:W1:Y:S04]  /*85f0*/  @P0 LDS.128 R64, [R2+0x20] ;  /* 0x0000200002400984 */ /* 0x0008680000000c00 */
[----:B------:R4:W1:Y:S02]  /*8600*/  @P0 LDS.128 R72, [R0+0x30] ;  /* 0x0000300000480984 */ /* 0x0008640000000c00 */
.L_x_130:
[----:B------:R-:W-:Y:S05]  /*8610*/  BSYNC B1 ;  /* 0x0000000000017941 */ /* 0x000fea0003800000 */
.L_x_129:
[----:B----4-:R-:W-:Y:S05]  /*8620*/  VIADD R0, R39, 0x40 ;  /* 0x0000004027007836 */ /* 0x010fea0000000000 */
        /* <DEDUP_REMOVED lines=9> */
[----:B------:R-:W4:Y:S01]  /*86c0*/  LDCU.64 UR6, c[0x4][0x78] ;  /* 0x01000f00ff0677ac */ /* 0x000f220008000a00 */
[----:B------:R-:W1:Y:S01]  /*86d0*/  LDC.64 R2, c[0x4][R3] ;  /* 0x0100000003027b82 */ /* 0x000e620000000a00 */
[----:B------:R-:W5:Y:S01]  /*86e0*/  LDCU.64 UR4, c[0x4][0x10] ;  /* 0x01000200ff0477ac */ /* 0x000f620008000a00 */
[----:B---3--:R-:W-:Y:S01]  /*86f0*/  MOV R5, UR9 ;  /* 0x0000000900057c02 */ /* 0x008fe20008000f00 */
[----:B------:R-:W-:Y:S01]  /*8700*/  IMAD.U32 R4, RZ, RZ, UR8 ;  /* 0x00000008ff047e24 */ /* 0x000fe2000f8e00ff */
[----:B----4-:R-:W-:Y:S01]  /*8710*/  MOV R7, UR7 ;  /* 0x0000000700077c02 */ /* 0x010fe20008000f00 */
[----:B------:R-:W-:Y:S01]  /*8720*/  IMAD.U32 R6, RZ, RZ, UR6 ;  /* 0x00000006ff067e24 */ /* 0x000fe2000f8e00ff */
[----:B-----5:R-:W-:Y:S01]  /*8730*/  MOV R11, UR5 ;  /* 0x00000005000b7c02 */ /* 0x020fe20008000f00 */
[----:B------:R-:W-:Y:S02]  /*8740*/  IMAD.U32 R10, RZ, RZ, UR4 ;  /* 0x00000004ff0a7e24 */ /* 0x000fe4000f8e00ff */
[----:B------:R-:W-:Y:S07]  /*8750*/  LEPC R20, `(.L_x_134) ;  /* 0x000000001014794e */ /* 0x000fee0000000000 */
[----:B-12---:R-:W-:Y:S05]  /*8760*/  CALL.ABS.NOINC R2 ;  /* 0x0000000002007343 */ /* 0x006fea0003c00000 */
.L_x_134:
        /* <DEDUP_REMOVED lines=10> */
[----:B---3--:R-:W1:Y:S01]  /*8810*/  LDTM.x32 R4, tmem[UR4+0x40] ;  /* 0x00004004000479ee */ /* 0x008e6200082c0000 */
        /* <DEDUP_REMOVED lines=141> */
.L_x_136:
[----:B------:R-:W-:Y:S05]  /*90f0*/  BSYNC.RECONVERGENT B0 ;  /* 0x0000000000007941 */ /* 0x000fea0003800200 */
.L_x_135:
        /* <DEDUP_REMOVED lines=21> */
.L_x_140:
[----:B------:R-:W-:Y:S05]  /*9250*/  BSYNC B0 ;  /* 0x0000000000007941 */ /* 0x000fea0003800000 */
.L_x_139:
[----:B------:R-:W-:Y:S11]  /*9260*/  ISETP.NE.AND P0, PT, R60, RZ, PT ;  /* 0x000000ff3c00720c */ /* 0x000ff60003f05270 */
[----:B------:R-:W-:Y:S02]  /*9270*/  @!UPT UIADD3 URZ, UPT, UPT, URZ, URZ, URZ ;  /* 0x000000fffffff290 */ /* 0x000fe4000fffe0ff */
[----:B------:R4:W1:Y:S04]  /*9280*/  @P0 LDS.128 R48, [R3] ;  /* 0x0000000003300984 */ /* 0x0008680000000c00 */
[----:B------:R4:W1:Y:S04]  /*9290*/  @P0 LDS.128 R56, [R2+0x10] ;  /* 0x0000100002380984 */ /* 0x0008680000000c00 */
[----:B------:R4:W1:Y:S04]  /*92a0*/  @P0 LDS.128 R64, [R0+0x20] ;  /* 0x0000200000400984 */ /* 0x0008680000000c00 */
[----:B------:R4:W1:Y:S02]  /*92b0*/  @P0 LDS.128 R72, [R46+0x30] ;  /* 0x000030002e480984 */ /* 0x0008640000000c00 */
.L_x_138:
[----:B------:R-:W-:Y:S05]  /*92c0*/  BSYNC B1 ;  /* 0x0000000000017941 */ /* 0x000fea0003800000 */
.L_x_137:
        /* <DEDUP_REMOVED lines=21> */
.L_x_142:
[----:B------:R-:W-:Y:S01]  /*9420*/  ISETP.NE.AND P0, PT, R95, RZ, PT ;  /* 0x000000ff5f00720c */ /* 0x000fe20003f05270 */
[----:B------:R-:W-:Y:S05]  /*9430*/  WARPSYNC.ALL ;  /* 0x0000000000007948 */ /* 0x000fea0003800000 */
[----:B------:R-:W-:Y:S01]  /*9440*/  R2UR UR4, R39 ;  /* 0x00000000270472ca */ /* 0x000fe200000e0000 */
[----:B------:R-:W-:Y:S01]  /*9450*/  BSSY.RECONVERGENT B0, `(.L_x_143) ;  /* 0x0000091000007945 */ /* 0x000fe20003800200 */
[C---:B-1----:R-:W-:Y:S02]  /*9460*/  SHF.L.U32 R40, R48.reuse, 0x10, RZ ;  /* 0x0000001030287819 */ /* 0x042fe400000006ff */
[----:B------:R-:W-:Y:S02]  /*9470*/  LOP3.LUT R42, R48, 0xffff0000, RZ, 0xc0, !PT ;  /* 0xffff0000302a7812 */ /* 0x000fe400078ec0ff */
[C---:B------:R-:W-:Y:S02]  /*9480*/  SHF.L.U32 R43, R49.reuse, 0x10, RZ ;  /* 0x00000010312b7819 */ /* 0x040fe400000006ff */
[----:B------:R-:W-:Y:S02]  /*9490*/  LOP3.LUT R44, R49, 0xffff0000, RZ, 0xc0, !PT ;  /* 0xffff0000312c7812 */ /* 0x000fe400078ec0ff */
[C---:B------:R-:W-:Y:S02]  /*94a0*/  SHF.L.U32 R45, R50.reuse, 0x10, RZ ;  /* 0x00000010322d7819 */ /* 0x040fe400000006ff */
[----:B------:R-:W-:Y:S01]  /*94b0*/  LOP3.LUT R46, R50, 0xffff0000, RZ, 0xc0, !PT ;  /* 0xffff0000322e7812 */ /* 0x000fe200078ec0ff */
[----:B---3--:R-:W1:Y:S01]  /*94c0*/  LDTM.x32 R4, tmem[UR4+0x60] ;  /* 0x00006004000479ee */ /* 0x008e6200082c0000 */
[C---:B------:R-:W-:Y:S01]  /*94d0*/  SHF.L.U32 R47, R51.reuse, 0x10, RZ ;  /* 0x00000010332f7819 */ /* 0x040fe200000006ff */
[----:B------:R-:W-:Y:S01]  /*94e0*/  NOP ;  /* 0x0000000000007918 */ /* 0x000fe20000000000 */
[----:B------:R-:W-:Y:S02]  /*94f0*/  LOP3.LUT R48, R51, 0xffff0000, RZ, 0xc0, !PT ;  /* 0xffff000033307812 */ /* 0x000fe400078ec0ff */
[C---:B------:R-:W-:Y:S02]  /*9500*/  SHF.L.U32 R49, R56.reuse, 0x10, RZ ;  /* 0x0000001038317819 */ /* 0x040fe400000006ff */
[----:B------:R-:W-:Y:S02]  /*9510*/  LOP3.LUT R51, R56, 0xffff0000, RZ, 0xc0, !PT ;  /* 0xffff000038337812 */ /* 0x000fe400078ec0ff */
[C---:B------:R-:W-:Y:S02]  /*9520*/  SHF.L.U32 R50, R57.reuse, 0x10, RZ ;  /* 0x0000001039327819 */ /* 0x040fe400000006ff */
[----:B------:R-:W-:Y:S02]  /*9530*/  LOP3.LUT R52, R57, 0xffff0000, RZ, 0xc0, !PT ;  /* 0xffff000039347812 */ /* 0x000fe400078ec0ff */
[C---:B------:R-:W-:Y:S02]  /*9540*/  SHF.L.U32 R53, R58.reuse, 0x10, RZ ;  /* 0x000000103a357819 */ /* 0x040fe400000006ff */
[----:B------:R-:W-:Y:S02]  /*9550*/  LOP3.LUT R54, R58, 0xffff0000, RZ, 0xc0, !PT ;  /* 0xffff00003a367812 */ /* 0x000fe400078ec0ff */
[----:B------:R-:W-:Y:S02]  /*9560*/  SHF.L.U32 R55, R59, 0x10, RZ ;  /* 0x000000103b377819 */ /* 0x000fe400000006ff */
[----:B------:R-:W-:Y:S02]  /*9570*/  IADD3 R99, PT, PT, R99, 0xd0, RZ ;  /* 0x000000d063637810 */ /* 0x000fe40007ffe0ff */
[----:B------:R-:W-:Y:S02]  /*9580*/  LOP3.LUT R56, R59, 0xffff0000, RZ, 0xc0, !PT ;  /* 0xffff00003b387812 */ /* 0x000fe400078ec0ff */
[----:B------:R-:W-:Y:S01]  /*9590*/  SHF.L.U32 R57, R64, 0x10, RZ ;  /* 0x0000001040397819 */ /* 0x000fe200000006ff */
[----:B-1----:R-:W-:Y:S01]  /*95a0*/  FMUL R4, R38, R4 ;  /* 0x0000000426047220 */ /* 0x002fe20000400000 */
[----:B------:R-:W-:Y:S01]  /*95b0*/  LOP3.LUT R58, R64, 0xffff0000, RZ, 0xc0, !PT ;  /* 0xffff0000403a7812 */ /* 0x000fe200078ec0ff */
[C---:B------:R-:W-:Y:S01]  /*95c0*/  FMUL R5, R38.reuse, R5 ;  /* 0x0000000526057220 */ /* 0x040fe20000400000 */
[----:B------:R-:W-:Y:S01]  /*95d0*/  LOP3.LUT R99, R99, 0xfefffff8, RZ, 0xc0, !PT ;  /* 0xfefffff863637812 */ /* 0x000fe200078ec0ff */
[C---:B------:R-:W-:Y:S01]  /*95e0*/  FFMA R4, R41.reuse, R40, R4 ;  /* 0x0000002829047223 */ /* 0x040fe20000000004 */
[C---:B------:R-:W-:Y:S01]  /*95f0*/  FMUL R6, R38.reuse, R6 ;  /* 0x0000000626067220 */ /* 0x040fe20000400000 */
[----:B------:R-:W-:Y:S01]  /*9600*/  FFMA R5, R41, R42, R5 ;  /* 0x0000002a29057223 */ /* 0x000fe20000000005 */
[----:B------:R-:W-:Y:S01]  /*9610*/  SHF.L.U32 R59, R65, 0x10, RZ ;  /* 0x00000010413b7819 */ /* 0x000fe200000006ff */
[----:B------:R1:W-:Y:S01]  /*9620*/  SYNCS.ARRIVE.TRANS64.RED.A1T0 RZ, [R99+URZ], RZ ;  /* 0x000000ff63ff79a7 */ /* 0x0003e200081004ff */
[----:B------:R-:W-:Y:S01]  /*9630*/  FFMA R6, R41, R43, R6 ;  /* 0x0000002b29067223 */ /* 0x000fe20000000006 */
[C---:B------:R-:W-:Y:S01]  /*9640*/  FMUL R7, R38.reuse, R7 ;  /* 0x0000000726077220 */ /* 0x040fe20000400000 */
[----:B------:R-:W-:Y:S01]  /*9650*/  F2FP.BF16.F32.PACK_AB R100, R5, R4 ;  /* 0x000000040564723e */ /* 0x000fe200000010ff */
[C---:B------:R-:W-:Y:S01]  /*9660*/  FMUL R8, R38.reuse, R8 ;  /* 0x0000000826087220 */ /* 0x040fe20000400000 */
[----:B------:R-:W-:Y:S01]  /*9670*/  FMUL R9, R38, R9 ;  /* 0x0000000926097220 */ /* 0x000fe20000400000 */
[----:B------:R-:W-:Y:S01]  /*9680*/  LOP3.LUT R60, R65, 0xffff0000, RZ, 0xc0, !PT ;  /* 0xffff0000413c7812 */ /* 0x000fe200078ec0ff */
[C---:B------:R-:W-:Y:S01]  /*9690*/  FFMA R7, R41.reuse, R44, R7 ;  /* 0x0000002c29077223 */ /* 0x040fe20000000007 */
[C---:B------:R-:W-:Y:S01]  /*96a0*/  FFMA R8, R41.reuse, R45, R8 ;  /* 0x0000002d29087223 */ /* 0x040fe20000000008 */
[----:B------:R-:W-:Y:S01]  /*96b0*/  SHF.L.U32 R61, R66, 0x10, RZ ;  /* 0x00000010423d7819 */ /* 0x000fe200000006ff */
[----:B------:R-:W-:Y:S01]  /*96c0*/  FFMA R9, R41, R46, R9 ;  /* 0x0000002e29097223 */ /* 0x000fe20000000009 */
[C---:B------:R-:W-:Y:S01]  /*96d0*/  FMUL R10, R38.reuse, R10 ;  /* 0x0000000a260a7220 */ /* 0x040fe20000400000 */
[----:B------:R-:W-:Y:S01]  /*96e0*/  F2FP.BF16.F32.PACK_AB R101, R7, R6 ;  /* 0x000000060765723e */ /* 0x000fe200000010ff */
[C---:B------:R-:W-:Y:S01]  /*96f0*/  FMUL R11, R38.reuse, R11 ;  /* 0x0000000b260b7220 */ /* 0x040fe20000400000 */
[----:B------:R-:W-:Y:S01]  /*9700*/  FMUL R0, R38, R12 ;  /* 0x0000000c26007220 */ /* 0x000fe20000400000 */
[----:B------:R-:W-:Y:S01]  /*9710*/  F2FP.BF16.F32.PACK_AB R102, R9, R8 ;  /* 0x000000080966723e */ /* 0x000fe200000010ff */
[C---:B------:R-:W-:Y:S01]  /*9720*/  FFMA R10, R41.reuse, R47, R10 ;  /* 0x0000002f290a7223 */ /* 0x040fe2000000000a */
[C---:B------:R-:W-:Y:S01]  /*9730*/  FFMA R11, R41.reuse, R48, R11 ;  /* 0x00000030290b7223 */ /* 0x040fe2000000000b */
[----:B------:R-:W-:Y:S01]  /*9740*/  LOP3.LUT R62, R66, 0xffff0000, RZ, 0xc0, !PT ;  /* 0xffff0000423e7812 */ /* 0x000fe200078ec0ff */
[----:B------:R-:W-:Y:S01]  /*9750*/  FFMA R0, R41, R49, R0 ;  /* 0x0000003129007223 */ /* 0x000fe20000000000 */
[C---:B------:R-:W-:Y:S01]  /*9760*/  FMUL R2, R38.reuse, R13 ;  /* 0x0000000d26027220 */ /* 0x040fe20000400000 */
[----:B------:R-:W-:Y:S01]  /*9770*/  SHF.L.U32 R63, R67, 0x10, RZ ;  /* 0x00000010433f7819 */ /* 0x000fe200000006ff */
[C---:B------:R-:W-:Y:S01]  /*9780*/  FMUL R3, R38.reuse, R14 ;  /* 0x0000000e26037220 */ /* 0x040fe20000400000 */
[----:B------:R-:W-:Y:S01]  /*9790*/  F2FP.BF16.F32.PACK_AB R103, R11, R10 ;  /* 0x0000000a0b67723e */ /* 0x000fe200000010ff */
[----:B------:R-:W-:Y:S01]  /*97a0*/  FFMA R2, R41, R51, R2 ;  /* 0x0000003329027223 */ /* 0x000fe20000000002 */
[C---:B------:R-:W-:Y:S01]  /*97b0*/  FMUL R15, R38.reuse, R15 ;  /* 0x0000000f260f7220 */ /* 0x040fe20000400000 */
[C---:B------:R-:W-:Y:S01]  /*97c0*/  FMUL R12, R38.reuse, R16 ;  /* 0x00000010260c7220 */ /* 0x040fe20000400000 */
[----:B------:R-:W-:Y:S01]  /*97d0*/  FMUL R13, R38, R17 ;  /* 0x00000011260d7220 */ /* 0x000fe20000400000 */
[----:B------:R1:W-:Y:S01]  /*97e0*/  STS.128 [R93+0x6000], R100 ;  /* 0x006000645d007388 */ /* 0x0003e20000000c00 */
[----:B------:R-:W-:Y:S01]  /*97f0*/  LOP3.LUT R64, R67, 0xffff0000, RZ, 0xc0, !PT ;  /* 0xffff000043407812 */ /* 0x000fe200078ec0ff */
[C---:B------:R-:W-:Y:S01]  /*9800*/  FFMA R3, R41.reuse, R50, R3 ;  /* 0x0000003229037223 */ /* 0x040fe20000000003 */
[----:B------:R-:W-:Y:S01]  /*9810*/  SHF.L.U32 R65, R72, 0x10, RZ ;  /* 0x0000001048417819 */ /* 0x000fe200000006ff */
[C---:B------:R-:W-:Y:S01]  /*9820*/  FFMA R15, R41.reuse, R52, R15 ;  /* 0x00000034290f7223 */ /* 0x040fe2000000000f */
[----:B------:R-:W-:Y:S01]  /*9830*/  F2FP.BF16.F32.PACK_AB R104, R2, R0 ;  /* 0x000000000268723e */ /* 0x000fe200000010ff */
[C---:B------:R-:W-:Y:S01]  /*9840*/  FFMA R12, R41.reuse, R53, R12 ;  /* 0x00000035290c7223 */ /* 0x040fe2000000000c */
[C---:B------:R-:W-:Y:S01]  /*9850*/  FFMA R13, R41.reuse, R54, R13 ;  /* 0x00000036290d7223 */ /* 0x040fe2000000000d */
[C---:B------:R-:W-:Y:S01]  /*9860*/  FMUL R14, R38.reuse, R18 ;  /* 0x00000012260e7220 */ /* 0x040fe20000400000 */
[C---:B------:R-:W-:Y:S01]  /*9870*/  FMUL R19, R38.reuse, R19 ;  /* 0x0000001326137220 */ /* 0x040fe20000400000 */
[C---:B------:R-:W-:Y:S01]  /*9880*/  FMUL R16, R38.reuse, R20 ;  /* 0x0000001426107220 */ /* 0x040fe20000400000 */
[C---:B------:R-:W-:Y:S01]  /*9890*/  FMUL R17, R38.reuse, R21 ;  /* 0x0000001526117220 */ /* 0x040fe20000400000 */
[C---:B------:R-:W-:Y:S01]  /*98a0*/  FFMA R14, R41.reuse, R55, R14 ;  /* 0x00000037290e7223 */ /* 0x040fe2000000000e */
        /* <DEDUP_REMOVED lines=9> */
[----:B------:R-:W-:Y:S01]  /*9940*/  FFMA R23, R41, R60, R23 ;  /* 0x0000003c29177223 */ /* 0x000fe20000000017 */
[C---:B------:R-:W-:Y:S01]  /*9950*/  FMUL R27, R38.reuse, R27 ;  /* 0x0000001b261b7220 */ /* 0x040fe20000400000 */
[----:B------:R-:W-:Y:S01]  /*9960*/  F2FP.BF16.F32.PACK_AB R105, R15, R3 ;  /* 0x000000030f69723e */ /* 0x000fe200000010ff */
[----:B------:R-:W-:Y:S01]  /*9970*/  FFMA R20, R41, R61, R20 ;  /* 0x0000003d29147223 */ /* 0x000fe20000000014 */
[----:B------:R-:W-:Y:S01]  /*9980*/  F2FP.BF16.F32.PACK_AB R106, R13, R12 ;  /* 0x0000000c0d6a723e */ /* 0x000fe200000010ff */
[----:B------:R-:W-:Y:S01]  /*9990*/  FMUL R24, R38, R28 ;  /* 0x0000001c26187220 */ /* 0x000fe20000400000 */
[----:B------:R-:W-:Y:S01]  /*99a0*/  F2FP.BF16.F32.PACK_AB R107, R19, R14 ;  /* 0x0000000e136b723e */ /* 0x000fe200000010ff */
[----:B------:R-:W-:Y:S01]  /*99b0*/  FFMA R21, R41, R62, R21 ;  /* 0x0000003e29157223 */ /* 0x000fe20000000015 */
[----:B------:R-:W-:Y:S01]  /*99c0*/  LOP3.LUT R66, R72, 0xffff0000, RZ, 0xc0, !PT ;  /* 0xffff000048427812 */ /* 0x000fe200078ec0ff */
[C---:B------:R-:W-:Y:S01]  /*99d0*/  FMUL R25, R38.reuse, R29 ;  /* 0x0000001d26197220 */ /* 0x040fe20000400000 */
[----:B------:R-:W-:Y:S01]  /*99e0*/  SHF.L.U32 R67, R73, 0x10, RZ ;  /* 0x0000001049437819 */ /* 0x000fe200000006ff */
[----:B------:R1:W-:Y:S01]  /*99f0*/  STS.128 [R92+0x6010], R104 ;  /* 0x006010685c007388 */ /* 0x0003e20000000c00 */
[----:B------:R-:W-:Y:S01]  /*9a00*/  FFMA R22, R41, R63, R22 ;  /* 0x0000003f29167223 */ /* 0x000fe20000000016 */
[----:B------:R-:W-:Y:S01]  /*9a10*/  LOP3.LUT R68, R73, 0xffff0000, RZ, 0xc0, !PT ;  /* 0xffff000049447812 */ /* 0x000fe200078ec0ff */
[----:B------:R-:W-:Y:S01]  /*9a20*/  FMUL R26, R38, R30 ;  /* 0x0000001e261a7220 */ /* 0x000fe20000400000 */
[C---:B------:R-:W-:Y:S01]  /*9a30*/  FFMA R27, R41.reuse, R64, R27 ;  /* 0x00000040291b7223 */ /* 0x040fe2000000001b */
[----:B------:R-:W-:Y:S01]  /*9a40*/  SHF.L.U32 R69, R74, 0x10, RZ ;  /* 0x000000104a457819 */ /* 0x000fe200000006ff */
[----:B------:R-:W-:Y:S01]  /*9a50*/  FMUL R31, R38, R31 ;  /* 0x0000001f261f7220 */ /* 0x000fe20000400000 */
[C---:B------:R-:W-:Y:S01]  /*9a60*/  FFMA R24, R41.reuse, R65, R24 ;  /* 0x0000004129187223 */ /* 0x040fe20000000018 */
[----:B------:R-:W-:Y:S01]  /*9a70*/  LOP3.LUT R70, R74, 0xffff0000, RZ, 0xc0, !PT ;  /* 0xffff00004a467812 */ /* 0x000fe200078ec0ff */
[C---:B------:R-:W-:Y:S01]  /*9a80*/  FMUL R28, R38.reuse, R32 ;  /* 0x00000020261c7220 */ /* 0x040fe20000400000 */
[----:B------:R-:W-:Y:S01]  /*9a90*/  FFMA R25, R41, R66, R25 ;  /* 0x0000004229197223 */ /* 0x000fe20000000019 */
[----:B------:R-:W-:Y:S01]  /*9aa0*/  SHF.L.U32 R71, R75, 0x10, RZ ;  /* 0x000000104b477819 */ /* 0x000fe200000006ff */
[C---:B------:R-:W-:Y:S01]  /*9ab0*/  FMUL R29, R38.reuse, R33 ;  /* 0x00000021261d7220 */ /* 0x040fe20000400000 */
[----:B------:R-:W-:Y:S01]  /*9ac0*/  FFMA R26, R41, R67, R26 ;  /* 0x00000043291a7223 */ /* 0x000fe2000000001a */
[----:B------:R-:W-:Y:S01]  /*9ad0*/  LOP3.LUT R72, R75, 0xffff0000, RZ, 0xc0, !PT ;  /* 0xffff00004b487812 */ /* 0x000fe200078ec0ff */
        /* <DEDUP_REMOVED lines=8> */
[----:B------:R-:W-:Y:S01]  /*9b60*/  FFMA R30, R41, R71, R30 ;  /* 0x00000047291e7223 */ /* 0x000fe2000000001e */
[----:B------:R-:W-:Y:S01]  /*9b70*/  F2FP.BF16.F32.PACK_AB R111, R27, R22 ;  /* 0x000000161b6f723e */ /* 0x000fe200000010ff */
[----:B------:R-:W-:Y:S01]  /*9b80*/  FFMA R35, R41, R72, R35 ;  /* 0x0000004829237223 */ /* 0x000fe20000000023 */
[----:B------:R-:W-:Y:S02]  /*9b90*/  F2FP.BF16.F32.PACK_AB R112, R25, R24 ;  /* 0x000000181970723e */ /* 0x000fe400000010ff */
[----:B------:R-:W-:Y:S01]  /*9ba0*/  F2FP.BF16.F32.PACK_AB R113, R31, R26 ;  /* 0x0000001a1f71723e */ /* 0x000fe200000010ff */
[----:B------:R1:W-:Y:S01]  /*9bb0*/  STS.128 [R91+0x6020], R108 ;  /* 0x0060206c5b007388 */ /* 0x0003e20000000c00 */
        /* <DEDUP_REMOVED lines=26> */
.L_x_144:
[----:B------:R-:W-:Y:S05]  /*9d60*/  BSYNC.RECONVERGENT B0 ;  /* 0x0000000000007941 */ /* 0x000fea0003800200 */
.L_x_143:
[----:B------:R-:W-:Y:S01]  /*9d70*/  BAR.SYNC.DEFER_BLOCKING 0x1, 0x80 ;  /* 0x0042000000007b1d */ /* 0x000fe20000010000 */
[----:B------:R-:W-:Y:S01]  /*9d80*/  UISETP.NE.AND UP0, UPT, UR52, -0x4, UPT ;  /* 0xfffffffc3400788c */ /* 0x000fe2000bf05270 */
[----:B------:R-:W-:Y:S08]  /*9d90*/  IADD3 R0, PT, PT, R36, 0x1, RZ ;  /* 0x0000000124007810 */ /* 0x000ff00007ffe0ff */
[----:B------:R-:W-:Y:S05]  /*9da0*/  BRA.U !UP0, `(.L_x_145) ;  /* 0x0000000108287547 */ /* 0x000fea000b800000 */
[----:B------:R-:W-:Y:S01]  /*9db0*/  ISETP.NE.AND P0, PT, R98, RZ, PT ;  /* 0x000000ff6200720c */ /* 0x000fe20003f05270 */
[----:B------:R-:W-:Y:S01]  /*9dc0*/  IMAD.U32 R3, RZ, RZ, UR46 ;  /* 0x0000002eff037e24 */ /* 0x000fe2000f8e00ff */
[----:B------:R-:W-:Y:S01]  /*9dd0*/  UIADD3 UR4, UPT, UPT, UR46, 0x1, URZ ;  /* 0x000000012e047890 */ /* 0x000fe2000fffe0ff */
[----:B------:R-:W-:Y:S03]  /*9de0*/  IMAD.U32 R2, RZ, RZ, UR47 ;  /* 0x0000002fff027e24 */ /* 0x000fe6000f8e00ff */
[----:B------:R-:W-:Y:S04]  /*9df0*/  UISETP.NE.AND UP0, UPT, UR4, 0x4, UPT ;  /* 0x000000040400788c */ /* 0x000fe8000bf05270 */
[----:B------:R-:W-:Y:S03]  /*9e00*/  USEL UR46, UR4, URZ, UP0 ;  /* 0x000000ff042e7287 */ /* 0x000fe60008000000 */
[----:B------:R-:W-:Y:S05]  /*9e10*/  @P0 LEA R3, R3, UR43, 0x3 ;  /* 0x0000002b03030c11 */ /* 0x000fea000f8e18ff */
[----:B------:R-:W-:Y:S05]  /*9e20*/  @P0 VIADD R3, R3, 0x60 ;  /* 0x0000006003030836 */ /* 0x000fea0000000000 */
[----:B------:R-:W-:Y:S04]  /*9e30*/  @P0 PRMT R2, R2, 0x654, R3 ;  /* 0x0000065402020816 */ /* 0x000fe80000000003 */
[----:B------:R3:W-:Y:S03]  /*9e40*/  @P0 SYNCS.ARRIVE.TRANS64.RED.A1T0 RZ, [R2+URZ], RZ ;  /* 0x000000ff02ff09a7 */ /* 0x0007e600081004ff */
.L_x_145:
[----:B------:R-:W-:Y:S01]  /*9e50*/  R2UR UR4, R82 ;  /* 0x00000000520472ca */ /* 0x000fe200000e0000 */
[----:B------:R-:W-:Y:S01]  /*9e60*/  UISETP.NE.AND UP0, UPT, UR62, URZ, UPT ;  /* 0x000000ff3e00728c */ /* 0x000fe2000bf05270 */
[----:B------:R-:W-:Y:S01]  /*9e70*/  ISETP.NE.AND P0, PT, R86, 0x2, PT ;  /* 0x000000025600780c */ /* 0x000fe20003f05270 */
[----:B------:R-:W-:Y:S01]  /*9e80*/  UIADD3 UR24, UPT, UPT, UR37, UR63, URZ ;  /* 0x0000003f25187290 */ /* 0x000fe2000fffe0ff */
[----:B------:R-:W-:Y:S01]  /*9e90*/  ISETP.NE.AND P1, PT, R0, 0x4, PT ;  /* 0x000000040000780c */ /* 0x000fe20003f25270 */
[----:B------:R-:W-:Y:S01]  /*9ea0*/  UIADD3 UR52, UPT, UPT, UR52, 0x4, URZ ;  /* 0x0000000434347890 */ /* 0x000fe2000fffe0ff */
[----:B------:R-:W-:Y:S01]  /*9eb0*/  SEL R3, RZ, 0x1, P0 ;  /* 0x00000001ff037807 */ /* 0x000fe20000000000 */
[----:B------:R-:W-:Y:S01]  /*9ec0*/  UMOV UR36, UR61 ;  /* 0x0000003d00247c82 */ /* 0x000fe20008000000 */
[----:B---3--:R-:W-:Y:S02]  /*9ed0*/  SEL R2, RZ, 0x1, P1 ;  /* 0x00000001ff027807 */ /* 0x008fe40000800000 */
[----:B------:R-:W-:Y:S02]  /*9ee0*/  LOP3.LUT R88, R88, R3, RZ, 0x3c, !PT ;  /* 0x0000000358587212 */ /* 0x000fe400078e3cff */
[----:B------:R-:W-:Y:S01]  /*9ef0*/  LOP3.LUT R89, R89, R2, RZ, 0x3c, !PT ;  /* 0x0000000259597212 */ /* 0x000fe200078e3cff */
[----:B------:R-:W-:Y:S01]  /*9f00*/  UIADD3 UR20, UPT, UPT, UR38, UR4, URZ ;  /* 0x0000000426147290 */ /* 0x000fe2000fffe0ff */
[----:B------:R-:W-:Y:S02]  /*9f10*/  SEL R86, R86, RZ, P0 ;  /* 0x000000ff56567207 */ /* 0x000fe40000000000 */
[----:B------:R-:W-:Y:S01]  /*9f20*/  SEL R36, R0, RZ, P1 ;  /* 0x000000ff00247207 */ /* 0x000fe20000800000 */
[----:B------:R-:W-:Y:S08]  /*9f30*/  BRA.U UP0, `(.L_x_146) ;  /* 0xffffffbd00907547 */ /* 0x000ff0000b83ffff */
[----:B------:R-:W-:-:S13]  /*9f40*/  R2UR UR4, R83 ;  /* 0x00000000530472ca */ /* 0x000fda00000e0000 */
[----:B------:R-:W-:-:S09]  /*9f50*/  UISETP.NE.AND UP0, UPT, UR4, URZ, UPT ;  /* 0x000000ff0400728c */ /* 0x000fd2000bf05270 */
[----:B------:R-:W-:Y:S05]  /*9f60*/  BRA.U !UP0, `(.L_x_147) ;  /* 0x0000000108487547 */ /* 0x000fea000b800000 */
[----:B------:R-:W3:Y:S02]  /*9f70*/  LDCU.64 UR4, c[0x0][0x890] ;  /* 0x00011200ff0477ac */ /* 0x000ee40008000a00 */
[----:B---3--:R-:W-:-:S04]  /*9f80*/  UISETP.NE.U32.AND UP0, UPT, UR4, URZ, UPT ;  /* 0x000000ff0400728c */ /* 0x008fc8000bf05070 */
[----:B------:R-:W-:-:S09]  /*9f90*/  UISETP.NE.AND.EX UP0, UPT, UR5, URZ, UPT, UP0 ;  /* 0x000000ff0500728c */ /* 0x000fd2000bf05300 */
[----:B------:R-:W-:Y:S05]  /*9fa0*/  BRA.U UP0, `(.L_x_148) ;  /* 0x00000001000c7547 */ /* 0x000fea000b800000 */
[----:B------:R-:W-:-:S13]  /*9fb0*/  FSETP.NEU.AND P0, PT, R41, RZ, PT ;  /* 0x000000ff2900720b */ /* 0x000fda0003f0d000 */
[----:B------:R-:W-:Y:S05]  /*9fc0*/  @!P0 EXIT ;  /* 0x000000000000894d */ /* 0x000fea0003800000 */
[----:B------:R-:W-:Y:S05]  /*9fd0*/  BRA `(.L_x_147) ;  /* 0x00000000002c7947 */ /* 0x000fea0003800000 */
.L_x_148:
[----:B------:R-:W-:Y:S01]  /*9fe0*/  ISETP.NE.AND P0, PT, R85, RZ, PT ;  /* 0x000000ff5500720c */ /* 0x000fe20003f05270 */
[----:B------:R-:W-:-:S12]  /*9ff0*/  BSSY.RECONVERGENT B0, `(.L_x_147) ;  /* 0x0000009000007945 */ /* 0x000fd80003800200 */
[----:B------:R-:W-:Y:S05]  /*a000*/  @P0 BRA `(.L_x_149) ;  /* 0x0000000000140947 */ /* 0x000fea0003800000 */
[----:B------:R-:W3:Y:S02]  /*a010*/  LDCU.64 UR4, c[0x0][0x888] ;  /* 0x00011100ff0477ac */ /* 0x000ee40008000a00 */
[----:B---3--:R-:W-:-:S04]  /*a020*/  ISETP.NE.U32.AND P0, PT, RZ, UR4, PT ;  /* 0x00000004ff007c0c */ /* 0x008fc8000bf05070 */
[----:B------:R-:W-:-:S13]  /*a030*/  ISETP.NE.AND.EX P0, PT, RZ, UR5, PT, P0 ;  /* 0x00000005ff007c0c */ /* 0x000fda000bf05300 */
[----:B------:R-:W-:Y:S05]  /*a040*/  @!P0 EXIT ;  /* 0x000000000000894d */ /* 0x000fea0003800000 */
[----:B------:R-:W-:Y:S05]  /*a050*/  BRA `(.L_x_150) ;  /* 0x0000000000087947 */ /* 0x000fea0003800000 */
.L_x_149:
[----:B------:R-:W-:-:S13]  /*a060*/  FSETP.NEU.AND P0, PT, R41, RZ, PT ;  /* 0x000000ff2900720b */ /* 0x000fda0003f0d000 */
[----:B------:R-:W-:Y:S05]  /*a070*/  @!P0 EXIT ;  /* 0x000000000000894d */ /* 0x000fea0003800000 */
.L_x_150:
[----:B------:R-:W-:Y:S05]  /*a080*/  BSYNC.RECONVERGENT B0 ;  /* 0x0000000000007941 */ /* 0x000fea0003800200 */
.L_x_147:
[----:B------:R-:W-:Y:S01]  /*a090*/  ULEA UR4, UR46, UR43, 0x3 ;  /* 0x0000002b2e047291 */ /* 0x000fe2000f8e18ff */
[----:B------:R-:W-:-:S04]  /*a0a0*/  DEPBAR.LE SB0, 0x0 ;  /* 0x000080000000791a */ /* 0x000fc80000000000 */
[----:B------:R-:W-:-:S04]  /*a0b0*/  UIADD3 UR4, UPT, UPT, UR4, 0x60, URZ ;  /* 0x0000006004047890 */ /* 0x000fc8000fffe0ff */
[----:B------:R-:W-:-:S09]  /*a0c0*/  UPRMT UR4, UR47, 0x654, UR4 ;  /* 0x000006542f047896 */ /* 0x000fd20008000004 */
[----:B------:R-:W-:Y:S01]  /*a0d0*/  SYNCS.ARRIVE.TRANS64.RED.A1T0 RZ, [UR4], RZ ;  /* 0x000000ffffff79a7 */ /* 0x000fe20008100404 */
[----:B------:R-:W-:Y:S05]  /*a0e0*/  EXIT ;  /* 0x000000000000794d */ /* 0x000fea0003800000 */
.L_x_24:
[----:B--2---:R2:W3:Y:S02]  /*a0f0*/  SYNCS.PHASECHK.TRANS64.TRYWAIT P0, [R3+URZ+0x100], R2 ;  /* 0x00010002030075a7 */ /* 0x0044e400080011ff */
[----:B---3--:R-:W-:Y:S05]  /*a100*/  @!P0 NANOSLEEP.SYNCS 0x989680 ;  /* 0x009896800000895d */ /* 0x008fea0003900000 */
[----:B------:R-:W3:Y:S02]  /*a110*/  @!P0 SYNCS.PHASECHK.TRANS64 P0, [R3+URZ+0x100], R2 ;  /* 0x00010002030085a7 */ /* 0x000ee400080010ff */
[----:B---3--:R-:W-:Y:S05]  /*a120*/  @!P0 BRA `(.L_x_24) ;  /* 0xfffffffc00f08947 */ /* 0x008fea000383ffff */
[----:B------:R-:W-:Y:S05]  /*a130*/  BRA `(.L_x_151) ;  /* 0xffffff7800447947 */ /* 0x000fea000383ffff */
.L_x_27:
[----:B-1----:R-:W-:-:S07]  /*a140*/  MOV R0, UR33 ;  /* 0x0000002100007c02 */ /* 0x002fce0008000f00 */
.L_x_152:
[----:B-1----:R1:W2:Y:S02]  /*a150*/  SYNCS.PHASECHK.TRANS64.TRYWAIT P0, [R0+URZ+0x20], R3 ;  /* 0x00002003000075a7 */ /* 0x0022a400080011ff */
[----:B--2---:R-:W-:Y:S05]  /*a160*/  @!P0 NANOSLEEP.SYNCS 0x989680 ;  /* 0x009896800000895d */ /* 0x004fea0003900000 */
[----:B------:R-:W2:Y:S02]  /*a170*/  @!P0 SYNCS.PHASECHK.TRANS64 P0, [R0+URZ+0x20], R3 ;  /* 0x00002003000085a7 */ /* 0x000ea400080010ff */
[----:B--2---:R-:W-:Y:S05]  /*a180*/  @!P0 BRA `(.L_x_152) ;  /* 0xfffffffc00f08947 */ /* 0x004fea000383ffff */
[----:B------:R-:W-:Y:S05]  /*a190*/  BRA `(.L_x_26) ;  /* 0xffffff78009c7947 */ /* 0x000fea000383ffff */
.L_x_34:
[----:B-1----:R-:W-:-:S07]  /*a1a0*/  MOV R0, UR7 ;  /* 0x0000000700007c02 */ /* 0x002fce0008000f00 */
.L_x_153:
[----:B-1----:R1:W2:Y:S02]  /*a1b0*/  SYNCS.PHASECHK.TRANS64.TRYWAIT P0, [R0+URZ+0x20], R3 ;  /* 0x00002003000075a7 */ /* 0x0022a400080011ff */
[----:B--2---:R-:W-:Y:S05]  /*a1c0*/  @!P0 NANOSLEEP.SYNCS 0x989680 ;  /* 0x009896800000895d */ /* 0x004fea0003900000 */
[----:B------:R-:W2:Y:S02]  /*a1d0*/  @!P0 SYNCS.PHASECHK.TRANS64 P0, [R0+URZ+0x20], R3 ;  /* 0x00002003000085a7 */ /* 0x000ea400080010ff */
[----:B--2---:R-:W-:Y:S05]  /*a1e0*/  @!P0 BRA `(.L_x_153) ;  /* 0xfffffffc00f08947 */ /* 0x004fea000383ffff */
[----:B------:R-:W-:Y:S05]  /*a1f0*/  BRA `(.L_x_33) ;  /* 0xffffff7c00907947 */ /* 0x000fea000383ffff */
.L_x_41:
[----:B-1----:R1:W2:Y:S02]  /*a200*/  SYNCS.PHASECHK.TRANS64.TRYWAIT P0, [R3+URZ+0x90], R0 ;  /* 0x00009000030075a7 */ /* 0x0022a400080011ff */
[----:B--2---:R-:W-:Y:S05]  /*a210*/  @!P0 NANOSLEEP.SYNCS 0x989680 ;  /* 0x009896800000895d */ /* 0x004fea0003900000 */
[----:B------:R-:W2:Y:S02]  /*a220*/  @!P0 SYNCS.PHASECHK.TRANS64 P0, [R3+URZ+0x90], R0 ;  /* 0x00009000030085a7 */ /* 0x000ea400080010ff */
[----:B--2---:R-:W-:Y:S05]  /*a230*/  @!P0 BRA `(.L_x_41) ;  /* 0xfffffffc00f08947 */ /* 0x004fea000383ffff */
[----:B------:R-:W-:Y:S05]  /*a240*/  BRA `(.L_x_154) ;  /* 0xffffff8000787947 */ /* 0x000fea000383ffff */
.L_x_45:
[----:B-1----:R-:W-:-:S07]  /*a250*/  MOV R0, UR4 ;  /* 0x0000000400007c02 */ /* 0x002fce0008000f00 */
.L_x_155:
[----:B-1----:R1:W2:Y:S02]  /*a260*/  SYNCS.PHASECHK.TRANS64.TRYWAIT P0, [R0+URZ], R3 ;  /* 0x00000003000075a7 */ /* 0x0022a400080011ff */
[----:B--2---:R-:W-:Y:S05]  /*a270*/  @!P0 NANOSLEEP.SYNCS 0x989680 ;  /* 0x009896800000895d */ /* 0x004fea0003900000 */
[----:B------:R-:W2:Y:S02]  /*a280*/  @!P0 SYNCS.PHASECHK.TRANS64 P0, [R0+URZ], R3 ;  /* 0x00000003000085a7 */ /* 0x000ea400080010ff */
[----:B--2---:R-:W-:Y:S05]  /*a290*/  @!P0 BRA `(.L_x_155) ;  /* 0xfffffffc00f08947 */ /* 0x004fea000383ffff */
[----:B------:R-:W-:Y:S05]  /*a2a0*/  BRA `(.L_x_156) ;  /* 0xffffff8800207947 */ /* 0x000fea000383ffff */
.L_x_46:
[----:B------:R-:W-:-:S07]  /*a2b0*/  MOV R0, UR5 ;  /* 0x0000000500007c02 */ /* 0x000fce0008000f00 */
.L_x_157:
[----:B-1----:R1:W2:Y:S02]  /*a2c0*/  SYNCS.PHASECHK.TRANS64.TRYWAIT P0, [R0+URZ], R3 ;  /* 0x00000003000075a7 */ /* 0x0022a400080011ff */
[----:B--2---:R-:W-:Y:S05]  /*a2d0*/  @!P0 NANOSLEEP.SYNCS 0x989680 ;  /* 0x009896800000895d */ /* 0x004fea0003900000 */
[----:B------:R-:W2:Y:S02]  /*a2e0*/  @!P0 SYNCS.PHASECHK.TRANS64 P0, [R0+URZ], R3 ;  /* 0x00000003000085a7 */ /* 0x000ea400080010ff */
[----:B--2---:R-:W-:Y:S05]  /*a2f0*/  @!P0 BRA `(.L_x_157) ;  /* 0xfffffffc00f08947 */ /* 0x004fea000383ffff */
[----:B------:R-:W-:Y:S05]  /*a300*/  BRA `(.L_x_158) ;  /* 0xffffff88002c7947 */ /* 0x000fea000383ffff */
.L_x_47:
[----:B------:R-:W-:-:S07]  /*a310*/  MOV R0, UR5 ;  /* 0x0000000500007c02 */ /* 0x000fce0008000f00 */
.L_x_159:
[----:B-1----:R1:W2:Y:S02]  /*a320*/  SYNCS.PHASECHK.TRANS64.TRYWAIT P0, [R0+URZ], R3 ;  /* 0x00000003000075a7 */ /* 0x0022a400080011ff */
[----:B--2---:R-:W-:Y:S05]  /*a330*/  @!P0 NANOSLEEP.SYNCS 0x989680 ;  /* 0x009896800000895d */ /* 0x004fea0003900000 */
[----:B------:R-:W2:Y:S02]  /*a340*/  @!P0 SYNCS.PHASECHK.TRANS64 P0, [R0+URZ], R3 ;  /* 0x00000003000085a7 */ /* 0x000ea400080010ff */
[----:B--2---:R-:W-:Y:S05]  /*a350*/  @!P0 BRA `(.L_x_159) ;  /* 0xfffffffc00f08947 */ /* 0x004fea000383ffff */
[----:B------:R-:W-:Y:S05]  /*a360*/  BRA `(.L_x_160) ;  /* 0xffffff8800387947 */ /* 0x000fea000383ffff */
.L_x_50:
[----:B-1----:R1:W2:Y:S02]  /*a370*/  SYNCS.PHASECHK.TRANS64.TRYWAIT P0, [R2+URZ+0xf0], R5 ;  /* 0x0000f005020075a7 */ /* 0x0022a400080011ff */
[----:B--2---:R-:W-:Y:S05]  /*a380*/  @!P0 NANOSLEEP.SYNCS 0x989680 ;  /* 0x009896800000895d */ /* 0x004fea0003900000 */
[----:B------:R-:W2:Y:S02]  /*a390*/  @!P0 SYNCS.PHASECHK.TRANS64 P0, [R2+URZ+0xf0], R5 ;  /* 0x0000f005020085a7 */ /* 0x000ea400080010ff */
[----:B--2---:R-:W-:Y:S05]  /*a3a0*/  @!P0 BRA `(.L_x_50) ;  /* 0xfffffffc00f08947 */ /* 0x004fea000383ffff */
[----:B------:R-:W-:Y:S05]  /*a3b0*/  BRA `(.L_x_161) ;  /* 0xffffff8800947947 */ /* 0x000fea000383ffff */
.L_x_51:
[----:B------:R-:W-:-:S07]  /*a3c0*/  MOV R2, UR4 ;  /* 0x0000000400027c02 */ /* 0x000fce0008000f00 */
.L_x_162:
[----:B-1----:R1:W2:Y:S02]  /*a3d0*/  SYNCS.PHASECHK.TRANS64.TRYWAIT P0, [R2+URZ+0xa0], R5 ;  /* 0x0000a005020075a7 */ /* 0x0022a400080011ff */
[----:B--2---:R-:W-:Y:S05]  /*a3e0*/  @!P0 NANOSLEEP.SYNCS 0x989680 ;  /* 0x009896800000895d */ /* 0x004fea0003900000 */
[----:B------:R-:W2:Y:S02]  /*a3f0*/  @!P0 SYNCS.PHASECHK.TRANS64 P0, [R2+URZ+0xa0], R5 ;  /* 0x0000a005020085a7 */ /* 0x000ea400080010ff */
[----:B--2---:R-:W-:Y:S05]  /*a400*/  @!P0 BRA `(.L_x_162) ;  /* 0xfffffffc00f08947 */ /* 0x004fea000383ffff */
[----:B------:R-:W-:Y:S05]  /*a410*/  BRA `(.L_x_163) ;  /* 0xffffff8800a47947 */ /* 0x000fea000383ffff */
.L_x_52:
[----:B-1----:R1:W2:Y:S02]  /*a420*/  SYNCS.PHASECHK.TRANS64.TRYWAIT P1, [R2+URZ+0x90], R5 ;  /* 0x00009005020075a7 */ /* 0x0022a400080211ff */
[----:B--2---:R-:W-:Y:S05]  /*a430*/  @!P1 NANOSLEEP.SYNCS 0x989680 ;  /* 0x009896800000995d */ /* 0x004fea0003900000 */
[----:B------:R-:W2:Y:S02]  /*a440*/  @!P1 SYNCS.PHASECHK.TRANS64 P1, [R2+URZ+0x90], R5 ;  /* 0x00009005020095a7 */ /* 0x000ea400080210ff */
[----:B--2---:R-:W-:Y:S05]  /*a450*/  @!P1 BRA `(.L_x_52) ;  /* 0xfffffffc00f09947 */ /* 0x004fea000383ffff */
[----:B------:R-:W-:Y:S05]  /*a460*/  BRA `(.L_x_164) ;  /* 0xffffff8800d47947 */ /* 0x000fea000383ffff */
.L_x_55:
[----:B------:R-:W-:-:S07]  /*a470*/  MOV R0, UR4 ;  /* 0x0000000400007c02 */ /* 0x000fce0008000f00 */
.L_x_165:
[----:B-1----:R1:W2:Y:S02]  /*a480*/  SYNCS.PHASECHK.TRANS64.TRYWAIT P0, [R0+URZ+0xa0], R3 ;  /* 0x0000a003000075a7 */ /* 0x0022a400080011ff */
[----:B--2---:R-:W-:Y:S05]  /*a490*/  @!P0 NANOSLEEP.SYNCS 0x989680 ;  /* 0x009896800000895d */ /* 0x004fea0003900000 */
[----:B------:R-:W2:Y:S02]  /*a4a0*/  @!P0 SYNCS.PHASECHK.TRANS64 P0, [R0+URZ+0xa0], R3 ;  /* 0x0000a003000085a7 */ /* 0x000ea400080010ff */
[----:B--2---:R-:W-:Y:S05]  /*a4b0*/  @!P0 BRA `(.L_x_165) ;  /* 0xfffffffc00f08947 */ /* 0x004fea000383ffff */
[----:B------:R-:W-:Y:S05]  /*a4c0*/  BRA `(.L_x_54) ;  /* 0xffffff8c00287947 */ /* 0x000fea000383ffff */
.L_x_64:
[----:B-1----:R-:W-:-:S04]  /*a4d0*/  MOV R0, UR5 ;  /* 0x0000000500007c02 */ /* 0x002fc80008000f00 */
[----:B------:R1:W2:Y:S03]  /*a4e0*/  SYNCS.PHASECHK.TRANS64.TRYWAIT P0, [R0+URZ+0x8], R7 ;  /* 0x00000807000075a7 */ /* 0x0002a600080011ff */
[----:B--2---:R-:W-:Y:S05]  /*a4f0*/  @!P0 NANOSLEEP.SYNCS 0x989680 ;  /* 0x009896800000895d */ /* 0x004fea0003900000 */
[----:B------:R-:W2:Y:S02]  /*a500*/  @!P0 SYNCS.PHASECHK.TRANS64 P0, [R0+URZ+0x8], R7 ;  /* 0x00000807000085a7 */ /* 0x000ea400080010ff */
[----:B--2---:R-:W-:Y:S05]  /*a510*/  @!P0 BRA `(.L_x_64) ;  /* 0xfffffffc00ec8947 */ /* 0x004fea000383ffff */
[----:B------:R-:W-:Y:S05]  /*a520*/  BRA `(.L_x_63) ;  /* 0xffffff8c00dc7947 */ /* 0x000fea000383ffff */
.L_x_66:
[----:B------:R-:W-:Y:S01]  /*a530*/  BSSY B0, `(.L_x_166) ;  /* 0x0000006000007945 */ /* 0x000fe20003800000 */
[----:B------:R-:W-:-:S07]  /*a540*/  MOV R15, 0xffffffff ;  /* 0xffffffff000f7802 */ /* 0x000fce0000000f00 */
[----:B-1---5:R-:W-:Y:S05]  /*a550*/  WARPSYNC.COLLECTIVE R15, `(.L_x_167) ;  /* 0x000000000f0c7348 */ /* 0x022fea0003c00000 */
[----:B------:R-:W-:Y:S02]  /*a560*/  ELECT P6, UR79, PT ;  /* 0x00000000004f782f */ /* 0x000fe400038c0000 */
[----:B------:R-:W-:Y:S01]  /*a570*/  MOV R14, UR79 ;  /* 0x0000004f000e7c02 */ /* 0x000fe20008000f00 */
[----:B-1---5:R-:W-:Y:S10]  /*a580*/  ENDCOLLECTIVE ;  /* 0x000000000000791b */ /* 0x022ff40003800000 */
.L_x_167:
[----:B------:R-:W-:Y:S05]  /*a590*/  BSYNC B0 ;  /* 0x0000000000007941 */ /* 0x000fea0003800000 */
.L_x_166:
[----:B------:R-:W-:Y:S01]  /*a5a0*/  PLOP3.LUT P0, PT, P6, PT, PT, 0x80, 0x8 ;  /* 0x000000000008781c */ /* 0x000fe2000370f070 */
[----:B------:R-:W-:-:S12]  /*a5b0*/  BRA `(.L_x_168) ;  /* 0xffffff9000087947 */ /* 0x000fd8000383ffff */
.L_x_68:
[----:B-1----:R-:W-:-:S04]  /*a5c0*/  MOV R0, UR5 ;  /* 0x0000000500007c02 */ /* 0x002fc80008000f00 */
[----:B------:R1:W2:Y:S03]  /*a5d0*/  SYNCS.PHASECHK.TRANS64.TRYWAIT P0, [R0+URZ+0x8], R5 ;  /* 0x00000805000075a7 */ /* 0x0002a600080011ff */
[----:B--2---:R-:W-:Y:S05]  /*a5e0*/  @!P0 NANOSLEEP.SYNCS 0x989680 ;  /* 0x009896800000895d */ /* 0x004fea0003900000 */
[----:B------:R-:W2:Y:S02]  /*a5f0*/  @!P0 SYNCS.PHASECHK.TRANS64 P0, [R0+URZ+0x8], R5 ;  /* 0x00000805000085a7 */ /* 0x000ea400080010ff */
[----:B--2---:R-:W-:Y:S05]  /*a600*/  @!P0 BRA `(.L_x_68) ;  /* 0xfffffffc00ec8947 */ /* 0x004fea000383ffff */
[----:B------:R-:W-:Y:S05]  /*a610*/  BRA `(.L_x_67) ;  /* 0xffffff90000c7947 */ /* 0x000fea000383ffff */
.L_x_69:
[----:B-1----:R1:W2:Y:S02]  /*a620*/  SYNCS.PHASECHK.TRANS64.TRYWAIT P0, [R0+URZ+0x90], R5 ;  /* 0x00009005000075a7 */ /* 0x0022a400080011ff */
[----:B--2---:R-:W-:Y:S05]  /*a630*/  @!P0 NANOSLEEP.SYNCS 0x989680 ;  /* 0x009896800000895d */ /* 0x004fea0003900000 */
[----:B------:R-:W2:Y:S02]  /*a640*/  @!P0 SYNCS.PHASECHK.TRANS64 P0, [R0+URZ+0x90], R5 ;  /* 0x00009005000085a7 */ /* 0x000ea400080010ff */
[----:B--2---:R-:W-:Y:S05]  /*a650*/  @!P0 BRA `(.L_x_69) ;  /* 0xfffffffc00f08947 */ /* 0x004fea000383ffff */
[----:B------:R-:W-:Y:S05]  /*a660*/  BRA `(.L_x_169) ;  /* 0xffffff9400187947 */ /* 0x000fea000383ffff */
.L_x_71:
[----:B------:R-:W-:-:S07]  /*a670*/  MOV R0, UR46 ;  /* 0x0000002e00007c02 */ /* 0x000fce0008000f00 */
.L_x_170:
[----:B-1----:R1:W2:Y:S02]  /*a680*/  SYNCS.PHASECHK.TRANS64.TRYWAIT P0, [R0+URZ+0xd0], R5 ;  /* 0x0000d005000075a7 */ /* 0x0022a400080011ff */
[----:B--2---:R-:W-:Y:S05]  /*a690*/  @!P0 NANOSLEEP.SYNCS 0x989680 ;  /* 0x009896800000895d */ /* 0x004fea0003900000 */
[----:B------:R-:W2:Y:S02]  /*a6a0*/  @!P0 SYNCS.PHASECHK.TRANS64 P0, [R0+URZ+0xd0], R5 ;  /* 0x0000d005000085a7 */ /* 0x000ea400080010ff */
[----:B--2---:R-:W-:Y:S05]  /*a6b0*/  @!P0 BRA `(.L_x_170) ;  /* 0xfffffffc00f08947 */ /* 0x004fea000383ffff */
[----:B------:R-:W-:Y:S05]  /*a6c0*/  BRA `(.L_x_171) ;  /* 0xffffff9400647947 */ /* 0x000fea000383ffff */
.L_x_74:
[----:B------:R-:W-:Y:S07]  /*a6d0*/  MOV R0, UR7 ;  /* 0x0000000700007c02 */ /* 0x000fee0008000f00 */
.L_x_172:
[----:B-1----:R1:W2:Y:S02]  /*a6e0*/  SYNCS.PHASECHK.TRANS64.TRYWAIT P0, [R0+URZ], R5 ;  /* 0x00000005000075a7 */ /* 0x0022a400080011ff */
[----:B--2---:R-:W-:Y:S05]  /*a6f0*/  @!P0 NANOSLEEP.SYNCS 0x989680 ;  /* 0x009896800000895d */ /* 0x004fea0003900000 */
[----:B------:R-:W2:Y:S02]  /*a700*/  @!P0 SYNCS.PHASECHK.TRANS64 P0, [R0+URZ], R5 ;  /* 0x00000005000085a7 */ /* 0x000ea400080010ff */
[----:B--2---:R-:W-:Y:S05]  /*a710*/  @!P0 BRA `(.L_x_172) ;  /* 0xfffffffc00f08947 */ /* 0x004fea000383ffff */
[----:B------:R-:W-:Y:S05]  /*a720*/  BRA `(.L_x_73) ;  /* 0xffffff9400787947 */ /* 0x000fea000383ffff */
.L_x_78:
[----:B-1----:R-:W-:-:S07]  /*a730*/  MOV R0, UR4 ;  /* 0x0000000400007c02 */ /* 0x002fce0008000f00 */
.L_x_173:
[----:B-1----:R1:W2:Y:S02]  /*a740*/  SYNCS.PHASECHK.TRANS64.TRYWAIT P0, [R0+URZ], R3 ;  /* 0x00000003000075a7 */ /* 0x0022a400080011ff */
[----:B--2---:R-:W-:Y:S05]  /*a750*/  @!P0 NANOSLEEP.SYNCS 0x989680 ;  /* 0x009896800000895d */ /* 0x004fea0003900000 */
[----:B------:R-:W2:Y:S02]  /*a760*/  @!P0 SYNCS.PHASECHK.TRANS64 P0, [R0+URZ], R3 ;  /* 0x00000003000085a7 */ /* 0x000ea400080010ff */
[----:B--2---:R-:W-:Y:S05]  /*a770*/  @!P0 BRA `(.L_x_173) ;  /* 0xfffffffc00f08947 */ /* 0x004fea000383ffff */
[----:B------:R-:W-:Y:S05]  /*a780*/  BRA `(.L_x_174) ;  /* 0xffffff9800bc7947 */ /* 0x000fea000383ffff */
.L_x_79:
[----:B------:R-:W-:-:S07]  /*a790*/  MOV R0, UR5 ;  /* 0x0000000500007c02 */ /* 0x000fce0008000f00 */
.L_x_175:
[----:B-1----:R1:W2:Y:S02]  /*a7a0*/  SYNCS.PHASECHK.TRANS64.TRYWAIT P0, [R0+URZ], R3 ;  /* 0x00000003000075a7 */ /* 0x0022a400080011ff */
[----:B--2---:R-:W-:Y:S05]  /*a7b0*/  @!P0 NANOSLEEP.SYNCS 0x989680 ;  /* 0x009896800000895d */ /* 0x004fea0003900000 */
[----:B------:R-:W2:Y:S02]  /*a7c0*/  @!P0 SYNCS.PHASECHK.TRANS64 P0, [R0+URZ], R3 ;  /* 0x00000003000085a7 */ /* 0x000ea400080010ff */
[----:B--2---:R-:W-:Y:S05]  /*a7d0*/  @!P0 BRA `(.L_x_175) ;  /* 0xfffffffc00f08947 */ /* 0x004fea000383ffff */
[----:B------:R-:W-:Y:S05]  /*a7e0*/  BRA `(.L_x_176) ;  /* 0xffffff9800c87947 */ /* 0x000fea000383ffff */
.L_x_80:
[----:B------:R-:W-:-:S07]  /*a7f0*/  MOV R0, UR5 ;  /* 0x0000000500007c02 */ /* 0x000fce0008000f00 */
.L_x_177:
[----:B-1----:R1:W2:Y:S02]  /*a800*/  SYNCS.PHASECHK.TRANS64.TRYWAIT P0, [R0+URZ], R3 ;  /* 0x00000003000075a7 */ /* 0x0022a400080011ff */
[----:B--2---:R-:W-:Y:S05]  /*a810*/  @!P0 NANOSLEEP.SYNCS 0x989680 ;  /* 0x009896800000895d */ /* 0x004fea0003900000 */
[----:B------:R-:W2:Y:S02]  /*a820*/  @!P0 SYNCS.PHASECHK.TRANS64 P0, [R0+URZ], R3 ;  /* 0x00000003000085a7 */ /* 0x000ea400080010ff */
[----:B--2---:R-:W-:Y:S05]  /*a830*/  @!P0 BRA `(.L_x_177) ;  /* 0xfffffffc00f08947 */ /* 0x004fea000383ffff */
[----:B------:R-:W-:Y:S05]  /*a840*/  BRA `(.L_x_178) ;  /* 0xffffff9800d47947 */ /* 0x000fea000383ffff */
.L_x_83:
[----:B------:R-:W-:-:S07]  /*a850*/  MOV R0, UR41 ;  /* 0x0000002900007c02 */ /* 0x000fce0008000f00 */
.L_x_179:
[----:B-1----:R1:W2:Y:S02]  /*a860*/  SYNCS.PHASECHK.TRANS64.TRYWAIT P1, [R0+URZ+0x110], R3 ;  /* 0x00011003000075a7 */ /* 0x0022a400080211ff */
[----:B--2---:R-:W-:Y:S05]  /*a870*/  @!P1 NANOSLEEP.SYNCS 0x989680 ;  /* 0x009896800000995d */ /* 0x004fea0003900000 */
[----:B------:R-:W2:Y:S02]  /*a880*/  @!P1 SYNCS.PHASECHK.TRANS64 P1, [R0+URZ+0x110], R3 ;  /* 0x00011003000095a7 */ /* 0x000ea400080210ff */
[----:B--2---:R-:W-:Y:S05]  /*a890*/  @!P1 BRA `(.L_x_179) ;  /* 0xfffffffc00f09947 */ /* 0x004fea000383ffff */
[----:B------:R-:W-:Y:S05]  /*a8a0*/  BRA `(.L_x_180) ;  /* 0xffffff9c00207947 */ /* 0x000fea000383ffff */
.L_x_88:
[----:B--2---:R2:W3:Y:S02]  /*a8b0*/  SYNCS.PHASECHK.TRANS64.TRYWAIT P0, [R12+URZ+0x90], R9 ;  /* 0x000090090c0075a7 */ /* 0x0044e400080011ff */
[----:B---3--:R-:W-:Y:S05]  /*a8c0*/  @!P0 NANOSLEEP.SYNCS 0x989680 ;  /* 0x009896800000895d */ /* 0x008fea0003900000 */
[----:B------:R-:W3:Y:S02]  /*a8d0*/  @!P0 SYNCS.PHASECHK.TRANS64 P0, [R12+URZ+0x90], R9 ;  /* 0x000090090c0085a7 */ /* 0x000ee400080010ff */
[----:B---3--:R-:W-:Y:S05]  /*a8e0*/  @!P0 BRA `(.L_x_88) ;  /* 0xfffffffc00f08947 */ /* 0x008fea000383ffff */
[----:B------:R-:W-:Y:S05]  /*a8f0*/  BRA `(.L_x_181) ;  /* 0xffffffa000487947 */ /* 0x000fea000383ffff */
.L_x_91:
[----:B------:R-:W-:Y:S07]  /*a900*/  MOV R0, UR21 ;  /* 0x0000001500007c02 */ /* 0x000fee0008000f00 */
.L_x_182:
[----:B--2---:R2:W3:Y:S02]  /*a910*/  SYNCS.PHASECHK.TRANS64.TRYWAIT P2, [R0+URZ+0x88], R11 ;  /* 0x0000880b000075a7 */ /* 0x0044e400080411ff */
[----:B---3--:R-:W-:Y:S05]  /*a920*/  @!P2 NANOSLEEP.SYNCS 0x989680 ;  /* 0x009896800000a95d */ /* 0x008fea0003900000 */
[----:B------:R-:W3:Y:S02]  /*a930*/  @!P2 SYNCS.PHASECHK.TRANS64 P2, [R0+URZ+0x88], R11 ;  /* 0x0000880b0000a5a7 */ /* 0x000ee400080410ff */
[----:B---3--:R-:W-:Y:S05]  /*a940*/  @!P2 BRA `(.L_x_182) ;  /* 0xfffffffc00f0a947 */ /* 0x008fea000383ffff */
[----:B------:R-:W-:Y:S05]  /*a950*/  BRA `(.L_x_90) ;  /* 0xffffffa400b07947 */ /* 0x000fea000383ffff */
.L_x_94:
[----:B--2---:R-:W-:Y:S07]  /*a960*/  MOV R0, UR21 ;  /* 0x0000001500007c02 */ /* 0x004fee0008000f00 */
.L_x_183:
[----:B--2---:R2:W3:Y:S02]  /*a970*/  SYNCS.PHASECHK.TRANS64.TRYWAIT P0, [R0+URZ+0x60], R9 ;  /* 0x00006009000075a7 */ /* 0x0044e400080011ff */
[----:B---3--:R-:W-:Y:S05]  /*a980*/  @!P0 NANOSLEEP.SYNCS 0x989680 ;  /* 0x009896800000895d */ /* 0x008fea0003900000 */
[----:B------:R-:W3:Y:S02]  /*a990*/  @!P0 SYNCS.PHASECHK.TRANS64 P0, [R0+URZ+0x60], R9 ;  /* 0x00006009000085a7 */ /* 0x000ee400080010ff */
[----:B---3--:R-:W-:Y:S05]  /*a9a0*/  @!P0 BRA `(.L_x_183) ;  /* 0xfffffffc00f08947 */ /* 0x008fea000383ffff */
[----:B------:R-:W-:Y:S05]  /*a9b0*/  BRA `(.L_x_184) ;  /* 0xffffffa8000c7947 */ /* 0x000fea000383ffff */
.L_x_95:
[----:B------:R-:W-:Y:S07]  /*a9c0*/  MOV R0, UR21 ;  /* 0x0000001500007c02 */ /* 0x000fee0008000f00 */
.L_x_185:
[----:B--2---:R2:W3:Y:S02]  /*a9d0*/  SYNCS.PHASECHK.TRANS64.TRYWAIT P0, [R0+URZ+0x68], R9 ;  /* 0x00006809000075a7 */ /* 0x0044e400080011ff */
[----:B---3--:R-:W-:Y:S05]  /*a9e0*/  @!P0 NANOSLEEP.SYNCS 0x989680 ;  /* 0x009896800000895d */ /* 0x008fea0003900000 */
[----:B------:R-:W3:Y:S02]  /*a9f0*/  @!P0 SYNCS.PHASECHK.TRANS64 P0, [R0+URZ+0x68], R9 ;  /* 0x00006809000085a7 */ /* 0x000ee400080010ff */
[----:B---3--:R-:W-:Y:S05]  /*aa00*/  @!P0 BRA `(.L_x_185) ;  /* 0xfffffffc00f08947 */ /* 0x008fea000383ffff */
[----:B------:R-:W-:Y:S05]  /*aa10*/  BRA `(.L_x_186) ;  /* 0xffffffa800687947 */ /* 0x000fea000383ffff */
.L_x_96:
[----:B------:R-:W-:Y:S07]  /*aa20*/  MOV R0, UR21 ;  /* 0x0000001500007c02 */ /* 0x000fee0008000f00 */
.L_x_187:
[----:B--2---:R2:W3:Y:S02]  /*aa30*/  SYNCS.PHASECHK.TRANS64.TRYWAIT P0, [R0+URZ+0x70], R9 ;  /* 0x00007009000075a7 */ /* 0x0044e400080011ff */
[----:B---3--:R-:W-:Y:S05]  /*aa40*/  @!P0 NANOSLEEP.SYNCS 0x989680 ;  /* 0x009896800000895d */ /* 0x008fea0003900000 */
[----:B------:R-:W3:Y:S02]  /*aa50*/  @!P0 SYNCS.PHASECHK.TRANS64 P0, [R0+URZ+0x70], R9 ;  /* 0x00007009000085a7 */ /* 0x000ee400080010ff */
[----:B---3--:R-:W-:Y:S05]  /*aa60*/  @!P0 BRA `(.L_x_187) ;  /* 0xfffffffc00f08947 */ /* 0x008fea000383ffff */
[----:B------:R-:W-:Y:S05]  /*aa70*/  BRA `(.L_x_188) ;  /* 0xffffffa800c47947 */ /* 0x000fea000383ffff */
.L_x_97:
[----:B------:R-:W-:Y:S07]  /*aa80*/  MOV R0, UR21 ;  /* 0x0000001500007c02 */ /* 0x000fee0008000f00 */
.L_x_189:
[----:B--2---:R2:W3:Y:S02]  /*aa90*/  SYNCS.PHASECHK.TRANS64.TRYWAIT P0, [R0+URZ+0x78], R9 ;  /* 0x00007809000075a7 */ /* 0x0044e400080011ff */
[----:B---3--:R-:W-:Y:S05]  /*aaa0*/  @!P0 NANOSLEEP.SYNCS 0x989680 ;  /* 0x009896800000895d */ /* 0x008fea0003900000 */
[----:B------:R-:W3:Y:S02]  /*aab0*/  @!P0 SYNCS.PHASECHK.TRANS64 P0, [R0+URZ+0x78], R9 ;  /* 0x00007809000085a7 */ /* 0x000ee400080010ff */
[----:B---3--:R-:W-:Y:S05]  /*aac0*/  @!P0 BRA `(.L_x_189) ;  /* 0xfffffffc00f08947 */ /* 0x008fea000383ffff */
[----:B------:R-:W-:Y:S05]  /*aad0*/  BRA `(.L_x_190) ;  /* 0xffffffac00207947 */ /* 0x000fea000383ffff */
.L_x_99:
[----:B------:R-:W-:-:S07]  /*aae0*/  MOV R0, UR21 ;  /* 0x0000001500007c02 */ /* 0x000fce0008000f00 */
.L_x_191:
[----:B--2---:R2:W4:Y:S02]  /*aaf0*/  SYNCS.PHASECHK.TRANS64.TRYWAIT P0, [R0+URZ+0x60], R3 ;  /* 0x00006003000075a7 */ /* 0x00452400080011ff */
[----:B----4-:R-:W-:Y:S05]  /*ab00*/  @!P0 NANOSLEEP.SYNCS 0x989680 ;  /* 0x009896800000895d */ /* 0x010fea0003900000 */
[----:B------:R-:W4:Y:S02]  /*ab10*/  @!P0 SYNCS.PHASECHK.TRANS64 P0, [R0+URZ+0x60], R3 ;  /* 0x00006003000085a7 */ /* 0x000f2400080010ff */
[----:B----4-:R-:W-:Y:S05]  /*ab20*/  @!P0 BRA `(.L_x_191) ;  /* 0xfffffffc00f08947 */ /* 0x010fea000383ffff */
[----:B------:R-:W-:Y:S05]  /*ab30*/  BRA `(.L_x_192) ;  /* 0xffffffac00ac7947 */ /* 0x000fea000383ffff */
.L_x_100:
[----:B--2---:R-:W-:-:S07]  /*ab40*/  MOV R0, UR21 ;  /* 0x0000001500007c02 */ /* 0x004fce0008000f00 */
.L_x_193:
[----:B--2---:R2:W4:Y:S02]  /*ab50*/  SYNCS.PHASECHK.TRANS64.TRYWAIT P0, [R0+URZ+0x68], R3 ;  /* 0x00006803000075a7 */ /* 0x00452400080011ff */
[----:B----4-:R-:W-:Y:S05]  /*ab60*/  @!P0 NANOSLEEP.SYNCS 0x989680 ;  /* 0x009896800000895d */ /* 0x010fea0003900000 */
[----:B------:R-:W4:Y:S02]  /*ab70*/  @!P0 SYNCS.PHASECHK.TRANS64 P0, [R0+URZ+0x68], R3 ;  /* 0x00006803000085a7 */ /* 0x000f2400080010ff */
[----:B----4-:R-:W-:Y:S05]  /*ab80*/  @!P0 BRA `(.L_x_193) ;  /* 0xfffffffc00f08947 */ /* 0x010fea000383ffff */
[----:B------:R-:W-:Y:S05]  /*ab90*/  BRA `(.L_x_194) ;  /* 0xffffffac009c7947 */ /* 0x000fea000383ffff */
.L_x_101:
[----:B--2---:R-:W-:-:S07]  /*aba0*/  MOV R0, UR21 ;  /* 0x0000001500007c02 */ /* 0x004fce0008000f00 */
.L_x_195:
[----:B--2---:R2:W4:Y:S02]  /*abb0*/  SYNCS.PHASECHK.TRANS64.TRYWAIT P0, [R0+URZ+0x70], R3 ;  /* 0x00007003000075a7 */ /* 0x00452400080011ff */
[----:B----4-:R-:W-:Y:S05]  /*abc0*/  @!P0 NANOSLEEP.SYNCS 0x989680 ;  /* 0x009896800000895d */ /* 0x010fea0003900000 */
[----:B------:R-:W4:Y:S02]  /*abd0*/  @!P0 SYNCS.PHASECHK.TRANS64 P0, [R0+URZ+0x70], R3 ;  /* 0x00007003000085a7 */ /* 0x000f2400080010ff */
[----:B----4-:R-:W-:Y:S05]  /*abe0*/  @!P0 BRA `(.L_x_195) ;  /* 0xfffffffc00f08947 */ /* 0x010fea000383ffff */
[----:B------:R-:W-:Y:S05]  /*abf0*/  BRA `(.L_x_196) ;  /* 0xffffffac008c7947 */ /* 0x000fea000383ffff */
.L_x_103:
[----:B-1----:R1:W2:Y:S02]  /*ac00*/  SYNCS.PHASECHK.TRANS64.TRYWAIT P0, [R3+URZ+0x90], R0 ;  /* 0x00009000030075a7 */ /* 0x0022a400080011ff */
[----:B--2---:R-:W-:Y:S05]  /*ac10*/  @!P0 NANOSLEEP.SYNCS 0x989680 ;  /* 0x009896800000895d */ /* 0x004fea0003900000 */
[----:B------:R-:W2:Y:S02]  /*ac20*/  @!P0 SYNCS.PHASECHK.TRANS64 P0, [R3+URZ+0x90], R0 ;  /* 0x00009000030085a7 */ /* 0x000ea400080010ff */
[----:B--2---:R-:W-:Y:S05]  /*ac30*/  @!P0 BRA `(.L_x_103) ;  /* 0xfffffffc00f08947 */ /* 0x004fea000383ffff */
[----:B------:R-:W-:Y:S05]  /*ac40*/  BRA `(.L_x_197) ;  /* 0xffffffb000607947 */ /* 0x000fea000383ffff */
.L_x_114:
[----:B-1----:R-:W-:Y:S04]  /*ac50*/  MOV R2, UR43 ;  /* 0x0000002b00027c02 */ /* 0x002fe80008000f00 */
[----:B------:R1:W2:Y:S03]  /*ac60*/  SYNCS.PHASECHK.TRANS64.TRYWAIT P1, [R2+URZ+0x40], R3 ;  /* 0x00004003020075a7 */ /* 0x0002a600080211ff */
[----:B--2---:R-:W-:Y:S05]  /*ac70*/  @!P1 NANOSLEEP.SYNCS 0x989680 ;  /* 0x009896800000995d */ /* 0x004fea0003900000 */
[----:B------:R-:W2:Y:S02]  /*ac80*/  @!P1 SYNCS.PHASECHK.TRANS64 P1, [R2+URZ+0x40], R3 ;  /* 0x00004003020095a7 */ /* 0x000ea400080210ff */
[----:B--2---:R-:W-:Y:S05]  /*ac90*/  @!P1 BRA `(.L_x_114) ;  /* 0xfffffffc00ec9947 */ /* 0x004fea000383ffff */
[----:B------:R-:W-:Y:S05]  /*aca0*/  BRA `(.L_x_113) ;  /* 0xffffffbc00d07947 */ /* 0x000fea000383ffff */
.L_x_116:
[----:B-1----:R1:W4:Y:S02]  /*acb0*/  SYNCS.PHASECHK.TRANS64.TRYWAIT P0, [R99+URZ+0xb0], R0 ;  /* 0x0000b000630075a7 */ /* 0x00232400080011ff */
[----:B----4-:R-:W-:Y:S05]  /*acc0*/  @!P0 NANOSLEEP.SYNCS 0x989680 ;  /* 0x009896800000895d */ /* 0x010fea0003900000 */
[----:B------:R-:W4:Y:S02]  /*acd0*/  @!P0 SYNCS.PHASECHK.TRANS64 P0, [R99+URZ+0xb0], R0 ;  /* 0x0000b000630085a7 */ /* 0x000f2400080010ff */
[----:B----4-:R-:W-:Y:S05]  /*ace0*/  @!P0 BRA `(.L_x_116) ;  /* 0xfffffffc00f08947 */ /* 0x010fea000383ffff */
[----:B------:R-:W-:Y:S05]  /*acf0*/  BRA `(.L_x_115) ;  /* 0xffffffbc00f87947 */ /* 0x000fea000383ffff */
.L_x_125:
[----:B---3--:R3:W4:Y:S02]  /*ad00*/  SYNCS.PHASECHK.TRANS64.TRYWAIT P0, [R3+URZ+0x40], R0 ;  /* 0x00004000030075a7 */ /* 0x00872400080011ff */
[----:B----4-:R-:W-:Y:S05]  /*ad10*/  @!P0 NANOSLEEP.SYNCS 0x989680 ;  /* 0x009896800000895d */ /* 0x010fea0003900000 */
[----:B------:R-:W4:Y:S02]  /*ad20*/  @!P0 SYNCS.PHASECHK.TRANS64 P0, [R3+URZ+0x40], R0 ;  /* 0x00004000030085a7 */ /* 0x000f2400080010ff */
[----:B----4-:R-:W-:Y:S05]  /*ad30*/  @!P0 BRA `(.L_x_125) ;  /* 0xfffffffc00f08947 */ /* 0x010fea000383ffff */
[----:B------:R-:W-:Y:S05]  /*ad40*/  BRA `(.L_x_124) ;  /* 0xffffffc800e87947 */ /* 0x000fea000383ffff */
.L_x_133:
[----:B---3--:R3:W4:Y:S02]  /*ad50*/  SYNCS.PHASECHK.TRANS64.TRYWAIT P0, [R62+URZ+0x40], R5 ;  /* 0x000040053e0075a7 */ /* 0x00872400080011ff */
[----:B----4-:R-:W-:Y:S05]  /*ad60*/  @!P0 NANOSLEEP.SYNCS 0x989680 ;  /* 0x009896800000895d */ /* 0x010fea0003900000 */
[----:B------:R-:W4:Y:S02]  /*ad70*/  @!P0 SYNCS.PHASECHK.TRANS64 P0, [R62+URZ+0x40], R5 ;  /* 0x000040053e0085a7 */ /* 0x000f2400080010ff */
[----:B----4-:R-:W-:Y:S05]  /*ad80*/  @!P0 BRA `(.L_x_133) ;  /* 0xfffffffc00f08947 */ /* 0x010fea000383ffff */
[----:B------:R-:W-:Y:S05]  /*ad90*/  BRA `(.L_x_132) ;  /* 0xffffffd800007947 */ /* 0x000fea000383ffff */
.L_x_141:
[----:B---3--:R3:W4:Y:S02]  /*ada0*/  SYNCS.PHASECHK.TRANS64.TRYWAIT P0, [R62+URZ+0x40], R5 ;  /* 0x000040053e0075a7 */ /* 0x00872400080011ff */
[----:B----4-:R-:W-:Y:S05]  /*adb0*/  @!P0 NANOSLEEP.SYNCS 0x989680 ;  /* 0x009896800000895d */ /* 0x010fea0003900000 */
[----:B------:R-:W4:Y:S02]  /*adc0*/  @!P0 SYNCS.PHASECHK.TRANS64 P0, [R62+URZ+0x40], R5 ;  /* 0x000040053e0085a7 */ /* 0x000f2400080010ff */
[----:B----4-:R-:W-:Y:S05]  /*add0*/  @!P0 BRA `(.L_x_141) ;  /* 0xfffffffc00f08947 */ /* 0x010fea000383ffff */
[----:B------:R-:W-:Y:S05]  /*ade0*/  BRA `(.L_x_140) ;  /* 0xffffffe400187947 */ /* 0x000fea000383ffff */
        .weak           $__internal_0_$__cuda_sm10x_tcgen05_guardrail_trap_col_being_dealloced_not_returned_by_alloc
        .type           $__internal_0_$__cuda_sm10x_tcgen05_guardrail_trap_col_being_dealloced_not_returned_by_alloc,@function
        .size           $__internal_0_$__cuda_sm10x_tcgen05_guardrail_trap_col_being_dealloced_not_returned_by_alloc,($__internal_1_$__cuda_sm10x_tcgen05_guardrail_trap_phase_invalid_during_alloc - $__internal_0_$__cuda_sm10x_tcgen05_guardrail_trap_col_being_dealloced_not_returned_by_alloc)
$__internal_0_$__cuda_sm10x_tcgen05_guardrail_trap_col_being_dealloced_not_returned_by_alloc:
[----:B------:R-:W-:Y:S05]  /*adf0*/  BPT.TRAP 0x1 ;  /* 0x000000040000795c */ /* 0x000fea0000300000 */
[----:B------:R-:W-:-:S04]  /*ae00*/  HFMA2 R3, -RZ, RZ, 0, 0 ;  /* 0x00000000ff037431 */ /* 0x000fc800000001ff */
[----:B------:R-:W-:Y:S05]  /*ae10*/  RET.REL.NODEC R2 `(_ZN7cutlass13device_kernelINS_4gemm6kernel13GemmUniversalIN4cute5tupleIJiiiiEEENS1_10collective13CollectiveMmaINS1_35MainloopSm100TmaUmmaWarpSpecializedILi4ELi2ELi4ENS5_IJNS4_1CILi2EEESB_NSA_ILi1EEEEEEEENS5_IJNSA_ILi128EEENSA_ILi256EEESF_EEENS_10bfloat16_tENS5_IJlSC_lEEESI_SJ_NS4_8TiledMMAINS4_8MMA_AtomIJNS4_26SM100_MMA_F16BF16_2x1SM_SSISI_SI_fLi128ELi256ELNS4_4UMMA5MajorE0ELSO_0ELNSN_7ScaleInE0ELSP_0EEEEEENS4_6LayoutINS5_IJSC_SC_SC_EEENS5_IJNSA_ILi0EEESU_SU_EEEEENS5_IJNS4_10UnderscoreESX_SX_EEEEENS4_28SM100_TMA_2SM_LOAD_MULTICASTENS4_14ComposedLayoutINS4_7SwizzleILi3ELi4ELi3EEENS4_18smem_ptr_flag_bitsILi16EEENSS_INS5_IJNSA_ILi8EEENSA_ILi64EEEEEENS5_IJS17_SC_EEEEEEEvNS4_8identityENS4_18SM100_TMA_2SM_LOADES1B_vS1C_EENS_8epilogue10collective18CollectiveEpilogueINS1F_23Sm100TmaWarpSpecializedILi4ELi2ELi32ELb1ELb0EEEJNS5_IJS17_SG_SF_EEENS5_IJNSS_IS17_SC_EENSS_INS5_IJNSA_ILi32EEESB_EEENS5_IJSC_SF_EEEEEEEESI_SJ_SI_SJ_NS1F_6fusion15FusionCallbacksIS1J_NS1R_17LinearCombinationISI_fSI_fLNS_15FloatRoundStyleE2EEES1K_S1Q_JEEENS4_5SM1004TMEM4LOAD26SM100_TMEM_LOAD_32dp32b32xENS4_13SM90_TMA_LOADENS11_INS12_ILi2ELi4ELi3EEES15_NSS_INS5_IJS16_S1M_EEENS5_IJS1M_SC_EEEEEEENS4_39AutoVectorizingCopyWithAssumedAlignmentILi128EEENS4_14SM90_TMA_STOREES26_S28_S28_EEEvvEEEEvNT_6ParamsE) ;  /* 0xffffff5002787950 */ /* 0x000fea0003c3ffff */
        .weak           $__internal_1_$__cuda_sm10x_tcgen05_guardrail_trap_phase_invalid_during_alloc
        .type           $__internal_1_$__cuda_sm10x_tcgen05_guardrail_trap_phase_invalid_during_alloc,@function
        .size           $__internal_1_$__cuda_sm10x_tcgen05_guardrail_trap_phase_invalid_during_alloc,($__internal_2_$__cuda_sm10x_tcgen05_guardrail_trap_unallocated_columns_being_dealloced - $__internal_1_$__cuda_sm10x_tcgen05_guardrail_trap_phase_invalid_during_alloc)
$__internal_1_$__cuda_sm10x_tcgen05_guardrail_trap_phase_invalid_during_alloc:
[----:B------:R-:W-:Y:S05]  /*ae20*/  BPT.TRAP 0x1 ;  /* 0x000000040000795c */ /* 0x000fea0000300000 */
[----:B------:R-:W-:-:S04]  /*ae30*/  MOV R5, 0x0 ;  /* 0x0000000000057802 */ /* 0x000fc80000000f00 */
[----:B------:R-:W-:Y:S05]  /*ae40*/  RET.REL.NODEC R4 `(_ZN7cutlass13device_kernelINS_4gemm6kernel13GemmUniversalIN4cute5tupleIJiiiiEEENS1_10collective13CollectiveMmaINS1_35MainloopSm100TmaUmmaWarpSpecializedILi4ELi2ELi4ENS5_IJNS4_1CILi2EEESB_NSA_ILi1EEEEEEEENS5_IJNSA_ILi128EEENSA_ILi256EEESF_EEENS_10bfloat16_tENS5_IJlSC_lEEESI_SJ_NS4_8TiledMMAINS4_8MMA_AtomIJNS4_26SM100_MMA_F16BF16_2x1SM_SSISI_SI_fLi128ELi256ELNS4_4UMMA5MajorE0ELSO_0ELNSN_7ScaleInE0ELSP_0EEEEEENS4_6LayoutINS5_IJSC_SC_SC_EEENS5_IJNSA_ILi0EEESU_SU_EEEEENS5_IJNS4_10UnderscoreESX_SX_EEEEENS4_28SM100_TMA_2SM_LOAD_MULTICASTENS4_14ComposedLayoutINS4_7SwizzleILi3ELi4ELi3EEENS4_18smem_ptr_flag_bitsILi16EEENSS_INS5_IJNSA_ILi8EEENSA_ILi64EEEEEENS5_IJS17_SC_EEEEEEEvNS4_8identityENS4_18SM100_TMA_2SM_LOADES1B_vS1C_EENS_8epilogue10collective18CollectiveEpilogueINS1F_23Sm100TmaWarpSpecializedILi4ELi2ELi32ELb1ELb0EEEJNS5_IJS17_SG_SF_EEENS5_IJNSS_IS17_SC_EENSS_INS5_IJNSA_ILi32EEESB_EEENS5_IJSC_SF_EEEEEEEESI_SJ_SI_SJ_NS1F_6fusion15FusionCallbacksIS1J_NS1R_17LinearCombinationISI_fSI_fLNS_15FloatRoundStyleE2EEES1K_S1Q_JEEENS4_5SM1004TMEM4LOAD26SM100_TMEM_LOAD_32dp32b32xENS4_13SM90_TMA_LOADENS11_INS12_ILi2ELi4ELi3EEES15_NSS_INS5_IJS16_S1M_EEENS5_IJS1M_SC_EEEEEEENS4_39AutoVectorizingCopyWithAssumedAlignmentILi128EEENS4_14SM90_TMA_STOREES26_S28_S28_EEEvvEEEEvNT_6ParamsE) ;  /* 0xffffff50046c7950 */ /* 0x000fea0003c3ffff */
        .weak           $__internal_2_$__cuda_sm10x_tcgen05_guardrail_trap_unallocated_columns_being_dealloced
        .type           $__internal_2_$__cuda_sm10x_tcgen05_guardrail_trap_unallocated_columns_being_dealloced,@function
        .size           $__internal_2_$__cuda_sm10x_tcgen05_guardrail_trap_unallocated_columns_being_dealloced,(.L_x_199 - $__internal_2_$__cuda_sm10x_tcgen05_guardrail_trap_unallocated_columns_being_dealloced)
$__internal_2_$__cuda_sm10x_tcgen05_guardrail_trap_unallocated_columns_being_dealloced:
[----:B------:R-:W-:Y:S05]  /*ae50*/  BPT.TRAP 0x1 ;  /* 0x000000040000795c */ /* 0x000fea0000300000 */
[----:B------:R-:W-:-:S04]  /*ae60*/  HFMA2 R3, -RZ, RZ, 0, 0 ;  /* 0x00000000ff037431 */ /* 0x000fc800000001ff */
[----:B------:R-:W-:Y:S05]  /*ae70*/  RET.REL.NODEC R2 `(_ZN7cutlass13device_kernelINS_4gemm6kernel13GemmUniversalIN4cute5tupleIJiiiiEEENS1_10collective13CollectiveMmaINS1_35MainloopSm100TmaUmmaWarpSpecializedILi4ELi2ELi4ENS5_IJNS4_1CILi2EEESB_NSA_ILi1EEEEEEEENS5_IJNSA_ILi128EEENSA_ILi256EEESF_EEENS_10bfloat16_tENS5_IJlSC_lEEESI_SJ_NS4_8TiledMMAINS4_8MMA_AtomIJNS4_26SM100_MMA_F16BF16_2x1SM_SSISI_SI_fLi128ELi256ELNS4_4UMMA5MajorE0ELSO_0ELNSN_7ScaleInE0ELSP_0EEEEEENS4_6LayoutINS5_IJSC_SC_SC_EEENS5_IJNSA_ILi0EEESU_SU_EEEEENS5_IJNS4_10UnderscoreESX_SX_EEEEENS4_28SM100_TMA_2SM_LOAD_MULTICASTENS4_14ComposedLayoutINS4_7SwizzleILi3ELi4ELi3EEENS4_18smem_ptr_flag_bitsILi16EEENSS_INS5_IJNSA_ILi8EEENSA_ILi64EEEEEENS5_IJS17_SC_EEEEEEEvNS4_8identityENS4_18SM100_TMA_2SM_LOADES1B_vS1C_EENS_8epilogue10collective18CollectiveEpilogueINS1F_23Sm100TmaWarpSpecializedILi4ELi2ELi32ELb1ELb0EEEJNS5_IJS17_SG_SF_EEENS5_IJNSS_IS17_SC_EENSS_INS5_IJNSA_ILi32EEESB_EEENS5_IJSC_SF_EEEEEEEESI_SJ_SI_SJ_NS1F_6fusion15FusionCallbacksIS1J_NS1R_17LinearCombinationISI_fSI_fLNS_15FloatRoundStyleE2EEES1K_S1Q_JEEENS4_5SM1004TMEM4LOAD26SM100_TMEM_LOAD_32dp32b32xENS4_13SM90_TMA_LOADENS11_INS12_ILi2ELi4ELi3EEES15_NSS_INS5_IJS16_S1M_EEENS5_IJS1M_SC_EEEEEEENS4_39AutoVectorizingCopyWithAssumedAlignmentILi128EEENS4_14SM90_TMA_STOREES26_S28_S28_EEEvvEEEEvNT_6ParamsE) ;  /* 0xffffff5002607950 */ /* 0x000fea0003c3ffff */
.L_x_198:
[----:B------:R-:W-:-:S00]  /*ae80*/  BRA `(.L_x_198) ;  /* 0xfffffffc00fc7947 */ /* 0x000fc0000383ffff */
[----:B------:R-:W-:-:S00]  /*ae90*/  NOP ;  /* 0x0000000000007918 */ /* 0x000fc00000000000 */
        /* <DEDUP_REMOVED lines=14> */
.L_x_199:


//--------------------- .nv.global.init           --------------------------
	.section	.nv.global.init,"aw",@progbits
.nv.global.init:
	.type		$str$27,@object
	.size		$str$27,($str$28 - $str$27)
$str$27:
        /*0000*/ 	.byte	0x28, 0x61, 0x64, 0x64, 0x72, 0x65, 0x73, 0x73, 0x20, 0x26, 0x20, 0x6d, 0x61, 0x73, 0x6b, 0x29
        /*0010*/ 	.byte	0x20, 0x3d, 0x3d, 0x20, 0x30, 0x00
	.type		$str$28,@object
	.size		$str$28,($str$26 - $str$28)
$str$28:
        /*0016*/ 	.byte	0x2f, 0x74, 0x6d, 0x70, 0x2f, 0x63, 0x75, 0x74, 0x6c, 0x61, 0x73, 0x73, 0x5f, 0x73, 0x77, 0x65
        /*0026*/ 	.byte	0x65, 0x70, 0x5f, 0x73, 0x72, 0x63, 0x2f, 0x69, 0x6e, 0x63, 0x6c, 0x75, 0x64, 0x65, 0x2f, 0x63
        /*0036*/ 	.byte	0x75, 0x74, 0x65, 0x2f, 0x70, 0x6f, 0x69, 0x6e, 0x74, 0x65, 0x72, 0x5f, 0x66, 0x6c, 0x61, 0x67
        /*0046*/ 	.byte	0x67, 0x65, 0x64, 0x2e, 0x68, 0x70, 0x70, 0x00
	.type		$str$26,@object
	.size		$str$26,($str$25 - $str$26)
$str$26:
        /*004e*/ 	.byte	0x2f, 0x74, 0x6d, 0x70, 0x2f, 0x63, 0x75, 0x74, 0x6c, 0x61, 0x73, 0x73, 0x5f, 0x73, 0x77, 0x65
        /*005e*/ 	.byte	0x65, 0x70, 0x5f, 0x73, 0x72, 0x63, 0x2f, 0x69, 0x6e, 0x63, 0x6c, 0x75, 0x64, 0x65, 0x2f, 0x63
        /*006e*/ 	.byte	0x75, 0x74, 0x65, 0x2f, 0x61, 0x74, 0x6f, 0x6d, 0x2f, 0x63, 0x6f, 0x70, 0x79, 0x5f, 0x74, 0x72
        /*007e*/ 	.byte	0x61, 0x69, 0x74, 0x73, 0x5f, 0x73, 0x6d, 0x31, 0x30, 0x30, 0x2e, 0x68, 0x70, 0x70, 0x00
	.type		$str$25,@object
	.size		$str$25,(__unnamed_1 - $str$25)
$str$25:
        /*008d*/ 	.byte	0x28, 0x28, 0x75, 0x69, 0x6e, 0x74, 0x33, 0x32, 0x5f, 0x74, 0x28, 0x74, 0x68, 0x72, 0x65, 0x61
        /*009d*/ 	.byte	0x64, 0x49, 0x64, 0x78, 0x2e, 0x78, 0x29, 0x20, 0x2f, 0x20, 0x33, 0x32, 0x29, 0x20, 0x25, 0x20
        /*00ad*/ 	.byte	0x34, 0x29, 0x20, 0x3d, 0x3d, 0x20, 0x28, 0x28, 0x28, 0x74, 0x6d, 0x65, 0x6d, 0x5f, 0x61, 0x64
        /*00bd*/ 	.byte	0x64, 0x72, 0x20, 0x3e, 0x3e, 0x20, 0x31, 0x36, 0x29, 0x20, 0x2f, 0x20, 0x33, 0x32, 0x29, 0x20
        /*00cd*/ 	.byte	0x25, 0x20, 0x34, 0x29, 0x00
	.type		__unnamed_1,@object
	.size		__unnamed_1,(__unnamed_2 - __unnamed_1)
__unnamed_1:
        /*00d2*/ 	.byte	0x61, 0x75, 0x74, 0x6f, 0x20, 0x63, 0x75, 0x74, 0x65, 0x3a, 0x3a, 0x61, 0x73, 0x5f, 0x70, 0x6f
        /* <DEDUP_REMOVED lines=24> */
        /*0262*/ 	.byte	0x43, 0x3c, 0x34, 0x30, 0x39, 0x36, 0x3e, 0x3e, 0x3e, 0x3e, 0x5d, 0x00
	.type		__unnamed_2,@object
	.size		__unnamed_2,(.L_2 - __unnamed_2)
__unnamed_2:
        /* <DEDUP_REMOVED lines=42> */
        /*050e*/ 	.byte	0x3e, 0x3e, 0x5d, 0x00
.L_2:


//--------------------- .nv.shared._ZN7cutlass13device_kernelINS_4gemm6kernel13GemmUniversalIN4cute5tupleIJiiiiEEENS1_10collective13CollectiveMmaINS1_35MainloopSm100TmaUmmaWarpSpecializedILi4ELi2ELi4ENS5_IJNS4_1CILi2EEESB_NSA_ILi1EEEEEEEENS5_IJNSA_ILi128EEENSA_ILi256EEESF_EEENS_10bfloat16_tENS5_IJlSC_lEEESI_SJ_NS4_8TiledMMAINS4_8MMA_AtomIJNS4_26SM100_MMA_F16BF16_2x1SM_SSISI_SI_fLi128ELi256ELNS4_4UMMA5MajorE0ELSO_0ELNSN_7ScaleInE0ELSP_0EEEEEENS4_6LayoutINS5_IJSC_SC_SC_EEENS5_IJNSA_ILi0EEESU_SU_EEEEENS5_IJNS4_10UnderscoreESX_SX_EEEEENS4_28SM100_TMA_2SM_LOAD_MULTICASTENS4_14ComposedLayoutINS4_7SwizzleILi3ELi4ELi3EEENS4_18smem_ptr_flag_bitsILi16EEENSS_INS5_IJNSA_ILi8EEENSA_ILi64EEEEEENS5_IJS17_SC_EEEEEEEvNS4_8identityENS4_18SM100_TMA_2SM_LOADES1B_vS1C_EENS_8epilogue10collective18CollectiveEpilogueINS1F_23Sm100TmaWarpSpecializedILi4ELi2ELi32ELb1ELb0EEEJNS5_IJS17_SG_SF_EEENS5_IJNSS_IS17_SC_EENSS_INS5_IJNSA_ILi32EEESB_EEENS5_IJSC_SF_EEEEEEEESI_SJ_SI_SJ_NS1F_6fusion15FusionCallbacksIS1J_NS1R_17LinearCombinationISI_fSI_fLNS_15FloatRoundStyleE2EEES1K_S1Q_JEEENS4_5SM1004TMEM4LOAD26SM100_TMEM_LOAD_32dp32b32xENS4_13SM90_TMA_LOADENS11_INS12_ILi2ELi4ELi3EEES15_NSS_INS5_IJS16_S1M_EEENS5_IJS1M_SC_EEEEEEENS4_39AutoVectorizingCopyWithAssumedAlignmentILi128EEENS4_14SM90_TMA_STOREES26_S28_S28_EEEvvEEEEvNT_6ParamsE --------------------------
	.section	.nv.shared._ZN7cutlass13device_kernelINS_4gemm6kernel13GemmUniversalIN4cute5tupleIJiiiiEEENS1_10collective13CollectiveMmaINS1_35MainloopSm100TmaUmmaWarpSpecializedILi4ELi2ELi4ENS5_IJNS4_1CILi2EEESB_NSA_ILi1EEEEEEEENS5_IJNSA_ILi128EEENSA_ILi256EEESF_EEENS_10bfloat16_tENS5_IJlSC_lEEESI_SJ_NS4_8TiledMMAINS4_8MMA_AtomIJNS4_26SM100_MMA_F16BF16_2x1SM_SSISI_SI_fLi128ELi256ELNS4_4UMMA5MajorE0ELSO_0ELNSN_7ScaleInE0ELSP_0EEEEEENS4_6LayoutINS5_IJSC_SC_SC_EEENS5_IJNSA_ILi0EEESU_SU_EEEEENS5_IJNS4_10UnderscoreESX_SX_EEEEENS4_28SM100_TMA_2SM_LOAD_MULTICASTENS4_14ComposedLayoutINS4_7SwizzleILi3ELi4ELi3EEENS4_18smem_ptr_flag_bitsILi16EEENSS_INS5_IJNSA_ILi8EEENSA_ILi64EEEEEENS5_IJS17_SC_EEEEEEEvNS4_8identityENS4_18SM100_TMA_2SM_LOADES1B_vS1C_EENS_8epilogue10collective18CollectiveEpilogueINS1F_23Sm100TmaWarpSpecializedILi4ELi2ELi32ELb1ELb0EEEJNS5_IJS17_SG_SF_EEENS5_IJNSS_IS17_SC_EENSS_INS5_IJNSA_ILi32EEESB_EEENS5_IJSC_SF_EEEEEEEESI_SJ_SI_SJ_NS1F_6fusion15FusionCallbacksIS1J_NS1R_17LinearCombinationISI_fSI_fLNS_15FloatRoundStyleE2EEES1K_S1Q_JEEENS4_5SM1004TMEM4LOAD26SM100_TMEM_LOAD_32dp32b32xENS4_13SM90_TMA_LOADENS11_INS12_ILi2ELi4ELi3EEES15_NSS_INS5_IJS16_S1M_EEENS5_IJS1M_SC_EEEEEEENS4_39AutoVectorizingCopyWithAssumedAlignmentILi128EEENS4_14SM90_TMA_STOREES26_S28_S28_EEEvvEEEEvNT_6ParamsE,"aw",@nobits
	.sectionflags	@""
	.align	16
	.zero		1024


//--------------------- .nv.shared.reserved.0     --------------------------
	.section	.nv.shared.reserved.0,"aw",@nobits
	.weak		__nv_reservedSMEM_offset_0_alias
	.size		__nv_reservedSMEM_offset_0_alias, 0, 64
	.other		__nv_reservedSMEM_offset_0_alias,@"STO_CUDA_RESERVED_SHARED STV_DEFAULT"
__nv_reservedSMEM_offset_0_alias:
	.zero		0
.nv.shared.reserved.0:
	.zero		64
	.weak		__nv_reservedSMEM_tcgen05_partition
	.type		__nv_reservedSMEM_tcgen05_partition,@object
	.size		__nv_reservedSMEM_tcgen05_partition,(.L_0 - __nv_reservedSMEM_tcgen05_partition)
__nv_reservedSMEM_tcgen05_partition:
	.zero		32
.L_0:


//--------------------- .nv.global                --------------------------
	.section	.nv.global,"aw",@nobits
.nv.global:
	.type		_ZN39_INTERNAL_12483741_4_k_cu_efdbdeeb_83914cute1_E,@object
	.size		_ZN39_INTERNAL_12483741_4_k_cu_efdbdeeb_83914cute1_E,(_ZN39_INTERNAL_12483741_4_k_cu_efdbdeeb_83914cuda3std3__45__cpo6cbeginE - _ZN39_INTERNAL_12483741_4_k_cu_efdbdeeb_83914cute1_E)
_ZN39_INTERNAL_12483741_4_k_cu_efdbdeeb_83914cute1_E:
	.zero		1
	.type		_ZN39_INTERNAL_12483741_4_k_cu_efdbdeeb_83914cuda3std3__45__cpo6cbeginE,@object
	.size		_ZN39_INTERNAL_12483741_4_k_cu_efdbdeeb_83914cuda3std3__45__cpo6cbeginE,(_ZN39_INTERNAL_12483741_4_k_cu_efdbdeeb_83914cuda3std3__48in_placeE - _ZN39_INTERNAL_12483741_4_k_cu_efdbdeeb_83914cuda3std3__45__cpo6cbeginE)
_ZN39_INTERNAL_12483741_4_k_cu_efdbdeeb_83914cuda3std3__45__cpo6cbeginE:
	.zero		1
	.type		_ZN39_INTERNAL_12483741_4_k_cu_efdbdeeb_83914cuda3std3__48in_placeE,@object
	.size		_ZN39_INTERNAL_12483741_4_k_cu_efdbdeeb_83914cuda3std3__48in_placeE,(_ZN39_INTERNAL_12483741_4_k_cu_efdbdeeb_83914cuda3std6ranges3__45__cpo9iter_moveE - _ZN39_INTERNAL_12483741_4_k_cu_efdbdeeb_83914cuda3std3__48in_placeE)
_ZN39_INTERNAL_12483741_4_k_cu_efdbdeeb_83914cuda3std3__48in_placeE:
	.zero		1
	.type		_ZN39_INTERNAL_12483741_4_k_cu_efdbdeeb_83914cuda3std6ranges3__45__cpo9iter_moveE,@object
	.size		_ZN39_INTERNAL_12483741_4_k_cu_efdbdeeb_83914cuda3std6ranges3__45__cpo9iter_moveE,(_ZN39_INTERNAL_12483741_4_k_cu_efdbdeeb_83914cuda3std3__45__cpo5beginE - _ZN39_INTERNAL_12483741_4_k_cu_efdbdeeb_83914cuda3std6ranges3__45__cpo9iter_moveE)
_ZN39_INTERNAL_12483741_4_k_cu_efdbdeeb_83914cuda3std6ranges3__45__cpo9iter_moveE:
	.zero		1
	.type		_ZN39_INTERNAL_12483741_4_k_cu_efdbdeeb_83914cuda3std3__45__cpo5beginE,@object
	.size		_ZN39_INTERNAL_12483741_4_k_cu_efdbdeeb_83914cuda3std3__45__cpo5beginE,(_ZN39_INTERNAL_12483741_4_k_cu_efdbdeeb_83914cuda3std3__441_GLOBAL__N__12483741_4_k_cu_efdbdeeb_83916ignoreE - _ZN39_INTERNAL_12483741_4_k_cu_efdbdeeb_83914cuda3std3__45__cpo5beginE)
_ZN39_INTERNAL_12483741_4_k_cu_efdbdeeb_83914cuda3std3__45__cpo5beginE:
	.zero		1
	.type		_ZN39_INTERNAL_12483741_4_k_cu_efdbdeeb_83914cuda3std3__441_GLOBAL__N__12483741_4_k_cu_efdbdeeb_83916ignoreE,@object
	.size		_ZN39_INTERNAL_12483741_4_k_cu_efdbdeeb_83914cuda3std3__441_GLOBAL__N__12483741_4_k_cu_efdbdeeb_83916ignoreE,(_ZN39_INTERNAL_12483741_4_k_cu_efdbdeeb_83914cute7productE - _ZN39_INTERNAL_12483741_4_k_cu_efdbdeeb_83914cuda3std3__441_GLOBAL__N__12483741_4_k_cu_efdbdeeb_83916ignoreE)
_ZN39_INTERNAL_12483741_4_k_cu_efdbdeeb_83914cuda3std3__441_GLOBAL__N__12483741_4_k_cu_efdbdeeb_83916ignoreE:
	.zero		1
	.type		_ZN39_INTERNAL_12483741_4_k_cu_efdbdeeb_83914cute7productE,@object
	.size		_ZN39_INTERNAL_12483741_4_k_cu_efdbdeeb_83914cute7productE,(_ZN39_INTERNAL_12483741_4_k_cu_efdbdeeb_83914cuda3std3__45__cpo3endE - _ZN39_INTERNAL_12483741_4_k_cu_efdbdeeb_83914cute7productE)
_ZN39_INTERNAL_12483741_4_k_cu_efdbdeeb_83914cute7productE:
	.zero		1
	.type		_ZN39_INTERNAL_12483741_4_k_cu_efdbdeeb_83914cuda3std3__45__cpo3endE,@object
	.size		_ZN39_INTERNAL_12483741_4_k_cu_efdbdeeb_83914cuda3std3__45__cpo3endE,(_ZN39_INTERNAL_12483741_4_k_cu_efdbdeeb_83914cuda3std3__419piecewise_constructE - _ZN39_INTERNAL_12483741_4_k_cu_efdbdeeb_83914cuda3std3__45__cpo3endE)
_ZN39_INTERNAL_12483741_4_k_cu_efdbdeeb_83914cuda3std3__45__cpo3endE:
	.zero		1
	.type		_ZN39_INTERNAL_12483741_4_k_cu_efdbdeeb_83914cuda3std3__419piecewise_constructE,@object
	.size		_ZN39_INTERNAL_12483741_4_k_cu_efdbdeeb_83914cuda3std3__419piecewise_constructE,(_ZN39_INTERNAL_12483741_4_k_cu_efdbdeeb_83914cuda3std3__45__cpo4cendE - _ZN39_INTERNAL_12483741_4_k_cu_efdbdeeb_83914cuda3std3__419piecewise_constructE)
_ZN39_INTERNAL_12483741_4_k_cu_efdbdeeb_83914cuda3std3__419piecewise_constructE:
	.zero		1
	.type		_ZN39_INTERNAL_12483741_4_k_cu_efdbdeeb_83914cuda3std3__45__cpo4cendE,@object
	.size		_ZN39_INTERNAL_12483741_4_k_cu_efdbdeeb_83914cuda3std3__45__cpo4cendE,(_ZN39_INTERNAL_12483741_4_k_cu_efdbdeeb_83914cuda3std6ranges3__45__cpo4swapE - _ZN39_INTERNAL_12483741_4_k_cu_efdbdeeb_83914cuda3std3__45__cpo4cendE)
_ZN39_INTERNAL_12483741_4_k_cu_efdbdeeb_83914cuda3std3__45__cpo4cendE:
	.zero		1
	.type		_ZN39_INTERNAL_12483741_4_k_cu_efdbdeeb_83914cuda3std6ranges3__45__cpo4swapE,@object
	.size		_ZN39_INTERNAL_12483741_4_k_cu_efdbdeeb_83914cuda3std6ranges3__45__cpo4swapE,(.L_10 - _ZN39_INTERNAL_12483741_4_k_cu_efdbdeeb_83914cuda3std6ranges3__45__cpo4swapE)
_ZN39_INTERNAL_12483741_4_k_cu_efdbdeeb_83914cuda3std6ranges3__45__cpo4swapE:
	.zero		1
.L_10:


//--------------------- .nv.constant0._ZN7cutlass13device_kernelINS_4gemm6kernel13GemmUniversalIN4cute5tupleIJiiiiEEENS1_10collective13CollectiveMmaINS1_35MainloopSm100TmaUmmaWarpSpecializedILi4ELi2ELi4ENS5_IJNS4_1CILi2EEESB_NSA_ILi1EEEEEEEENS5_IJNSA_ILi128EEENSA_ILi256EEESF_EEENS_10bfloat16_tENS5_IJlSC_lEEESI_SJ_NS4_8TiledMMAINS4_8MMA_AtomIJNS4_26SM100_MMA_F16BF16_2x1SM_SSISI_SI_fLi128ELi256ELNS4_4UMMA5MajorE0ELSO_0ELNSN_7ScaleInE0ELSP_0EEEEEENS4_6LayoutINS5_IJSC_SC_SC_EEENS5_IJNSA_ILi0EEESU_SU_EEEEENS5_IJNS4_10UnderscoreESX_SX_EEEEENS4_28SM100_TMA_2SM_LOAD_MULTICASTENS4_14ComposedLayoutINS4_7SwizzleILi3ELi4ELi3EEENS4_18smem_ptr_flag_bitsILi16EEENSS_INS5_IJNSA_ILi8EEENSA_ILi64EEEEEENS5_IJS17_SC_EEEEEEEvNS4_8identityENS4_18SM100_TMA_2SM_LOADES1B_vS1C_EENS_8epilogue10collective18CollectiveEpilogueINS1F_23Sm100TmaWarpSpecializedILi4ELi2ELi32ELb1ELb0EEEJNS5_IJS17_SG_SF_EEENS5_IJNSS_IS17_SC_EENSS_INS5_IJNSA_ILi32EEESB_EEENS5_IJSC_SF_EEEEEEEESI_SJ_SI_SJ_NS1F_6fusion15FusionCallbacksIS1J_NS1R_17LinearCombinationISI_fSI_fLNS_15FloatRoundStyleE2EEES1K_S1Q_JEEENS4_5SM1004TMEM4LOAD26SM100_TMEM_LOAD_32dp32b32xENS4_13SM90_TMA_LOADENS11_INS12_ILi2ELi4ELi3EEES15_NSS_INS5_IJS16_S1M_EEENS5_IJS1M_SC_EEEEEEENS4_39AutoVectorizingCopyWithAssumedAlignmentILi128EEENS4_14SM90_TMA_STOREES26_S28_S28_EEEvvEEEEvNT_6ParamsE --------------------------
	.section	.nv.constant0._ZN7cutlass13device_kernelINS_4gemm6kernel13GemmUniversalIN4cute5tupleIJiiiiEEENS1_10collective13CollectiveMmaINS1_35MainloopSm100TmaUmmaWarpSpecializedILi4ELi2ELi4ENS5_IJNS4_1CILi2EEESB_NSA_ILi1EEEEEEEENS5_IJNSA_ILi128EEENSA_ILi256EEESF_EEENS_10bfloat16_tENS5_IJlSC_lEEESI_SJ_NS4_8TiledMMAINS4_8MMA_AtomIJNS4_26SM100_MMA_F16BF16_2x1SM_SSISI_SI_fLi128ELi256ELNS4_4UMMA5MajorE0ELSO_0ELNSN_7ScaleInE0ELSP_0EEEEEENS4_6LayoutINS5_IJSC_SC_SC_EEENS5_IJNSA_ILi0EEESU_SU_EEEEENS5_IJNS4_10UnderscoreESX_SX_EEEEENS4_28SM100_TMA_2SM_LOAD_MULTICASTENS4_14ComposedLayoutINS4_7SwizzleILi3ELi4ELi3EEENS4_18smem_ptr_flag_bitsILi16EEENSS_INS5_IJNSA_ILi8EEENSA_ILi64EEEEEENS5_IJS17_SC_EEEEEEEvNS4_8identityENS4_18SM100_TMA_2SM_LOADES1B_vS1C_EENS_8epilogue10collective18CollectiveEpilogueINS1F_23Sm100TmaWarpSpecializedILi4ELi2ELi32ELb1ELb0EEEJNS5_IJS17_SG_SF_EEENS5_IJNSS_IS17_SC_EENSS_INS5_IJNSA_ILi32EEESB_EEENS5_IJSC_SF_EEEEEEEESI_SJ_SI_SJ_NS1F_6fusion15FusionCallbacksIS1J_NS1R_17LinearCombinationISI_fSI_fLNS_15FloatRoundStyleE2EEES1K_S1Q_JEEENS4_5SM1004TMEM4LOAD26SM100_TMEM_LOAD_32dp32b32xENS4_13SM90_TMA_LOADENS11_INS12_ILi2ELi4ELi3EEES15_NSS_INS5_IJS16_S1M_EEENS5_IJS1M_SC_EEEEEEENS4_39AutoVectorizingCopyWithAssumedAlignmentILi128EEENS4_14SM90_TMA_STOREES26_S28_S28_EEEvvEEEEvNT_6ParamsE,"a",@progbits
	.sectionflags	@""
	.align	4
.nv.constant0._ZN7cutlass13device_kernelINS_4gemm6kernel13GemmUniversalIN4cute5tupleIJiiiiEEENS1_10collective13CollectiveMmaINS1_35MainloopSm100TmaUmmaWarpSpecializedILi4ELi2ELi4ENS5_IJNS4_1CILi2EEESB_NSA_ILi1EEEEEEEENS5_IJNSA_ILi128EEENSA_ILi256EEESF_EEENS_10bfloat16_tENS5_IJlSC_lEEESI_SJ_NS4_8TiledMMAINS4_8MMA_AtomIJNS4_26SM100_MMA_F16BF16_2x1SM_SSISI_SI_fLi128ELi256ELNS4_4UMMA5MajorE0ELSO_0ELNSN_7ScaleInE0ELSP_0EEEEEENS4_6LayoutINS5_IJSC_SC_SC_EEENS5_IJNSA_ILi0EEESU_SU_EEEEENS5_IJNS4_10UnderscoreESX_SX_EEEEENS4_28SM100_TMA_2SM_LOAD_MULTICASTENS4_14ComposedLayoutINS4_7SwizzleILi3ELi4ELi3EEENS4_18smem_ptr_flag_bitsILi16EEENSS_INS5_IJNSA_ILi8EEENSA_ILi64EEEEEENS5_IJS17_SC_EEEEEEEvNS4_8identityENS4_18SM100_TMA_2SM_LOADES1B_vS1C_EENS_8epilogue10collective18CollectiveEpilogueINS1F_23Sm100TmaWarpSpecializedILi4ELi2ELi32ELb1ELb0EEEJNS5_IJS17_SG_SF_EEENS5_IJNSS_IS17_SC_EENSS_INS5_IJNSA_ILi32EEESB_EEENS5_IJSC_SF_EEEEEEEESI_SJ_SI_SJ_NS1F_6fusion15FusionCallbacksIS1J_NS1R_17LinearCombinationISI_fSI_fLNS_15FloatRoundStyleE2EEES1K_S1Q_JEEENS4_5SM1004TMEM4LOAD26SM100_TMEM_LOAD_32dp32b32xENS4_13SM90_TMA_LOADENS11_INS12_ILi2ELi4ELi3EEES15_NSS_INS5_IJS16_S1M_EEENS5_IJS1M_SC_EEEEEEENS4_39AutoVectorizingCopyWithAssumedAlignmentILi128EEENS4_14SM90_TMA_STOREES26_S28_S28_EEEvvEEEEvNT_6ParamsE:
	.zero		2944


//--------------------- SYMBOLS --------------------------

	.type		.nv.reservedSmem.offset0,@object
	.size		.nv.reservedSmem.offset0,0x4
	.type		.nv.reservedSmem.cap,@object
	.size		.nv.reservedSmem.cap,0x4
	.type		__assertfail,@function
